	.target	sm_100a

	.elftype	@"ET_EXEC"


//--------------------- .note.nv.tkinfo           --------------------------
	.section	.note.nv.tkinfo,"",@"SHT_NOTE"
	.sectionflags	@"SHF_NOTE_NV_TKINFO"
	.tkinfo
        /*0018*/ 	.word	0x00000002
        /*0030*/ 	.string	""
        /*0030*/ 	.string	"ptxas"
        /*0030*/ 	.string	"Cuda compilation tools, release 13.0, V13.0.88"
        /*0030*/ 	.string	"Build cuda_13.0.r13.0/compiler.36424714_0"
        /*0030*/ 	.string	"-arch sm_100a -m 64 "



//--------------------- .note.nv.cuinfo           --------------------------
	.section	.note.nv.cuinfo,"",@"SHT_NOTE"
	.sectionflags	@"SHF_NOTE_NV_CUINFO"
        /*0018*/ 	.short	0x0002
        /*001a*/ 	.short	0x0064
        /*001c*/ 	.short	0x0082
	.zero		2


//--------------------- .nv.info                  --------------------------
	.section	.nv.info,"",@"SHT_CUDA_INFO"
	.align	4


	//----- nvinfo : EIATTR_REGCOUNT
	.align		4
        /*0000*/ 	.byte	0x04, 0x2f
        /*0002*/ 	.short	(.L_19 - .L_18)
	.align		4
.L_18:
        /*0004*/ 	.word	index@(_ZN7cutlass13device_kernelINS_4gemm6kernel13GemmUniversalIN4cute5tupleIJiiiiEEENS1_10collective13CollectiveMmaINS1_35MainloopSm100TmaUmmaWarpSpecializedILi3ELi2ELi4ENS5_IJNS4_1CILi2EEENSA_ILi1EEESC_EEEEENS5_IJNSA_ILi64EEESF_NSA_ILi128EEEEEENS_12float_e4m3_tENS5_IJlSC_lEEESI_SJ_NS4_8TiledMMAINS4_8MMA_AtomIJNS4_10MMA_TraitsINS4_19SM100_MMA_F8F6F4_SSEJSI_SI_fSF_SF_NS4_17integral_constantINS4_4UMMA5MajorELSQ_0EEESR_NSO_INSP_7ScaleInELSS_0EEEST_EEEEEENS4_6LayoutINS5_IJSC_SC_SC_EEENS5_IJNSA_ILi0EEESY_SY_EEEEENS5_IJNS4_10UnderscoreES11_S11_EEEEENS4_13SM90_TMA_LOADENS4_14ComposedLayoutINS4_7SwizzleILi3ELi4ELi3EEENS4_18smem_ptr_flag_bitsILi8EEENSW_INS5_IJNSA_ILi8EEESG_EEENS5_IJSG_SC_EEEEEEEvNS4_8identityENS4_23SM90_TMA_LOAD_MULTICASTES1E_vS1F_EENS_8epilogue10collective18CollectiveEpilogueINS1I_23Sm100TmaWarpSpecializedILi1ELi1ELi32ELb0ELb0EEEJSH_NS5_IJNSW_ISF_SC_EES1N_EEESI_SJ_SI_SJ_NS1I_6fusion15FusionCallbacksIS1M_NS1P_17LinearCombinationISI_fSI_fLNS_15FloatRoundStyleE2EEESH_S1O_JEEENS4_5SM1004TMEM4LOAD26SM100_TMEM_LOAD_16dp32b32xES14_NS15_INS16_ILi2ELi4ELi3EEES19_NSW_INS5_IJS1A_SF_EEENS5_IJSF_SC_EEEEEEENS4_39AutoVectorizingCopyWithAssumedAlignmentILi128EEENS4_14SM90_TMA_STOREES23_S25_S25_EEEvvEEEEvNT_6ParamsE)
        /*0008*/ 	.word	0x00000059


	//----- nvinfo : EIATTR_FRAME_SIZE
	.align		4
.L_19:
        /*000c*/ 	.byte	0x04, 0x11
        /*000e*/ 	.short	(.L_21 - .L_20)
	.align		4
.L_20:
        /*0010*/ 	.word	index@($__internal_2_$__cuda_sm10x_tcgen05_guardrail_trap_unallocated_columns_being_dealloced)
        /*0014*/ 	.word	0x00000000


	//----- nvinfo : EIATTR_FRAME_SIZE
	.align		4
.L_21:
        /*0018*/ 	.byte	0x04, 0x11
        /*001a*/ 	.short	(.L_23 - .L_22)
	.align		4
.L_22:
        /*001c*/ 	.word	index@($__internal_1_$__cuda_sm10x_tcgen05_guardrail_trap_phase_invalid_during_alloc)
        /*0020*/ 	.word	0x00000000


	//----- nvinfo : EIATTR_FRAME_SIZE
	.align		4
.L_23:
        /*0024*/ 	.byte	0x04, 0x11
        /*0026*/ 	.short	(.L_25 - .L_24)
	.align		4
.L_24:
        /*0028*/ 	.word	index@($__internal_0_$__cuda_sm10x_tcgen05_guardrail_trap_col_being_dealloced_not_returned_by_alloc)
        /*002c*/ 	.word	0x00000000


	//----- nvinfo : EIATTR_FRAME_SIZE
	.align		4
.L_25:
        /*0030*/ 	.byte	0x04, 0x11
        /*0032*/ 	.short	(.L_27 - .L_26)
	.align		4
.L_26:
        /*0034*/ 	.word	index@(_ZN7cutlass13device_kernelINS_4gemm6kernel13GemmUniversalIN4cute5tupleIJiiiiEEENS1_10collective13CollectiveMmaINS1_35MainloopSm100TmaUmmaWarpSpecializedILi3ELi2ELi4ENS5_IJNS4_1CILi2EEENSA_ILi1EEESC_EEEEENS5_IJNSA_ILi64EEESF_NSA_ILi128EEEEEENS_12float_e4m3_tENS5_IJlSC_lEEESI_SJ_NS4_8TiledMMAINS4_8MMA_AtomIJNS4_10MMA_TraitsINS4_19SM100_MMA_F8F6F4_SSEJSI_SI_fSF_SF_NS4_17integral_constantINS4_4UMMA5MajorELSQ_0EEESR_NSO_INSP_7ScaleInELSS_0EEEST_EEEEEENS4_6LayoutINS5_IJSC_SC_SC_EEENS5_IJNSA_ILi0EEESY_SY_EEEEENS5_IJNS4_10UnderscoreES11_S11_EEEEENS4_13SM90_TMA_LOADENS4_14ComposedLayoutINS4_7SwizzleILi3ELi4ELi3EEENS4_18smem_ptr_flag_bitsILi8EEENSW_INS5_IJNSA_ILi8EEESG_EEENS5_IJSG_SC_EEEEEEEvNS4_8identityENS4_23SM90_TMA_LOAD_MULTICASTES1E_vS1F_EENS_8epilogue10collective18CollectiveEpilogueINS1I_23Sm100TmaWarpSpecializedILi1ELi1ELi32ELb0ELb0EEEJSH_NS5_IJNSW_ISF_SC_EES1N_EEESI_SJ_SI_SJ_NS1I_6fusion15FusionCallbacksIS1M_NS1P_17LinearCombinationISI_fSI_fLNS_15FloatRoundStyleE2EEESH_S1O_JEEENS4_5SM1004TMEM4LOAD26SM100_TMEM_LOAD_16dp32b32xES14_NS15_INS16_ILi2ELi4ELi3EEES19_NSW_INS5_IJS1A_SF_EEENS5_IJSF_SC_EEEEEEENS4_39AutoVectorizingCopyWithAssumedAlignmentILi128EEENS4_14SM90_TMA_STOREES23_S25_S25_EEEvvEEEEvNT_6ParamsE)
        /*0038*/ 	.word	0x00000000


	//----- nvinfo : EIATTR_MIN_STACK_SIZE
	.align		4
.L_27:
        /*003c*/ 	.byte	0x04, 0x12
        /*003e*/ 	.short	(.L_29 - .L_28)
	.align		4
.L_28:
        /*0040*/ 	.word	index@(_ZN7cutlass13device_kernelINS_4gemm6kernel13GemmUniversalIN4cute5tupleIJiiiiEEENS1_10collective13CollectiveMmaINS1_35MainloopSm100TmaUmmaWarpSpecializedILi3ELi2ELi4ENS5_IJNS4_1CILi2EEENSA_ILi1EEESC_EEEEENS5_IJNSA_ILi64EEESF_NSA_ILi128EEEEEENS_12float_e4m3_tENS5_IJlSC_lEEESI_SJ_NS4_8TiledMMAINS4_8MMA_AtomIJNS4_10MMA_TraitsINS4_19SM100_MMA_F8F6F4_SSEJSI_SI_fSF_SF_NS4_17integral_constantINS4_4UMMA5MajorELSQ_0EEESR_NSO_INSP_7ScaleInELSS_0EEEST_EEEEEENS4_6LayoutINS5_IJSC_SC_SC_EEENS5_IJNSA_ILi0EEESY_SY_EEEEENS5_IJNS4_10UnderscoreES11_S11_EEEEENS4_13SM90_TMA_LOADENS4_14ComposedLayoutINS4_7SwizzleILi3ELi4ELi3EEENS4_18smem_ptr_flag_bitsILi8EEENSW_INS5_IJNSA_ILi8EEESG_EEENS5_IJSG_SC_EEEEEEEvNS4_8identityENS4_23SM90_TMA_LOAD_MULTICASTES1E_vS1F_EENS_8epilogue10collective18CollectiveEpilogueINS1I_23Sm100TmaWarpSpecializedILi1ELi1ELi32ELb0ELb0EEEJSH_NS5_IJNSW_ISF_SC_EES1N_EEESI_SJ_SI_SJ_NS1I_6fusion15FusionCallbacksIS1M_NS1P_17LinearCombinationISI_fSI_fLNS_15FloatRoundStyleE2EEESH_S1O_JEEENS4_5SM1004TMEM4LOAD26SM100_TMEM_LOAD_16dp32b32xES14_NS15_INS16_ILi2ELi4ELi3EEES19_NSW_INS5_IJS1A_SF_EEENS5_IJSF_SC_EEEEEEENS4_39AutoVectorizingCopyWithAssumedAlignmentILi128EEENS4_14SM90_TMA_STOREES23_S25_S25_EEEvvEEEEvNT_6ParamsE)
        /*0044*/ 	.word	0x00000000
.L_29:


//--------------------- .nv.compat                --------------------------
	.section	.nv.compat,"",@"SHT_CUDA_COMPAT_INFO"
	.align	4
        /*0000*/ 	.byte	0x02, 0x09, 0x01, 0x00, 0x02, 0x02, 0x02, 0x00, 0x02, 0x05, 0x05, 0x00, 0x03, 0x07, 0x01, 0x01
        /*0010*/ 	.byte	0x02, 0x03, 0x01, 0x00, 0x02, 0x06, 0x01, 0x00, 0x04, 0x0b, 0x08, 0x00, 0x09, 0x00, 0x00, 0x00
        /*0020*/ 	.byte	0x00, 0x00, 0x00, 0x00


//--------------------- .nv.info._ZN7cutlass13device_kernelINS_4gemm6kernel13GemmUniversalIN4cute5tupleIJiiiiEEENS1_10collective13CollectiveMmaINS1_35MainloopSm100TmaUmmaWarpSpecializedILi3ELi2ELi4ENS5_IJNS4_1CILi2EEENSA_ILi1EEESC_EEEEENS5_IJNSA_ILi64EEESF_NSA_ILi128EEEEEENS_12float_e4m3_tENS5_IJlSC_lEEESI_SJ_NS4_8TiledMMAINS4_8MMA_AtomIJNS4_10MMA_TraitsINS4_19SM100_MMA_F8F6F4_SSEJSI_SI_fSF_SF_NS4_17integral_constantINS4_4UMMA5MajorELSQ_0EEESR_NSO_INSP_7ScaleInELSS_0EEEST_EEEEEENS4_6LayoutINS5_IJSC_SC_SC_EEENS5_IJNSA_ILi0EEESY_SY_EEEEENS5_IJNS4_10UnderscoreES11_S11_EEEEENS4_13SM90_TMA_LOADENS4_14ComposedLayoutINS4_7SwizzleILi3ELi4ELi3EEENS4_18smem_ptr_flag_bitsILi8EEENSW_INS5_IJNSA_ILi8EEESG_EEENS5_IJSG_SC_EEEEEEEvNS4_8identityENS4_23SM90_TMA_LOAD_MULTICASTES1E_vS1F_EENS_8epilogue10collective18CollectiveEpilogueINS1I_23Sm100TmaWarpSpecializedILi1ELi1ELi32ELb0ELb0EEEJSH_NS5_IJNSW_ISF_SC_EES1N_EEESI_SJ_SI_SJ_NS1I_6fusion15FusionCallbacksIS1M_NS1P_17LinearCombinationISI_fSI_fLNS_15FloatRoundStyleE2EEESH_S1O_JEEENS4_5SM1004TMEM4LOAD26SM100_TMEM_LOAD_16dp32b32xES14_NS15_INS16_ILi2ELi4ELi3EEES19_NSW_INS5_IJS1A_SF_EEENS5_IJSF_SC_EEEEEEENS4_39AutoVectorizingCopyWithAssumedAlignmentILi128EEENS4_14SM90_TMA_STOREES23_S25_S25_EEEvvEEEEvNT_6ParamsE --------------------------
	.section	.nv.info._ZN7cutlass13device_kernelINS_4gemm6kernel13GemmUniversalIN4cute5tupleIJiiiiEEENS1_10collective13CollectiveMmaINS1_35MainloopSm100TmaUmmaWarpSpecializedILi3ELi2ELi4ENS5_IJNS4_1CILi2EEENSA_ILi1EEESC_EEEEENS5_IJNSA_ILi64EEESF_NSA_ILi128EEEEEENS_12float_e4m3_tENS5_IJlSC_lEEESI_SJ_NS4_8TiledMMAINS4_8MMA_AtomIJNS4_10MMA_TraitsINS4_19SM100_MMA_F8F6F4_SSEJSI_SI_fSF_SF_NS4_17integral_constantINS4_4UMMA5MajorELSQ_0EEESR_NSO_INSP_7ScaleInELSS_0EEEST_EEEEEENS4_6LayoutINS5_IJSC_SC_SC_EEENS5_IJNSA_ILi0EEESY_SY_EEEEENS5_IJNS4_10UnderscoreES11_S11_EEEEENS4_13SM90_TMA_LOADENS4_14ComposedLayoutINS4_7SwizzleILi3ELi4ELi3EEENS4_18smem_ptr_flag_bitsILi8EEENSW_INS5_IJNSA_ILi8EEESG_EEENS5_IJSG_SC_EEEEEEEvNS4_8identityENS4_23SM90_TMA_LOAD_MULTICASTES1E_vS1F_EENS_8epilogue10collective18CollectiveEpilogueINS1I_23Sm100TmaWarpSpecializedILi1ELi1ELi32ELb0ELb0EEEJSH_NS5_IJNSW_ISF_SC_EES1N_EEESI_SJ_SI_SJ_NS1I_6fusion15FusionCallbacksIS1M_NS1P_17LinearCombinationISI_fSI_fLNS_15FloatRoundStyleE2EEESH_S1O_JEEENS4_5SM1004TMEM4LOAD26SM100_TMEM_LOAD_16dp32b32xES14_NS15_INS16_ILi2ELi4ELi3EEES19_NSW_INS5_IJS1A_SF_EEENS5_IJSF_SC_EEEEEEENS4_39AutoVectorizingCopyWithAssumedAlignmentILi128EEENS4_14SM90_TMA_STOREES23_S25_S25_EEEvvEEEEvNT_6ParamsE,"",@"SHT_CUDA_INFO"
	.sectionflags	@""
	.align	4


	//----- nvinfo : EIATTR_CUDA_API_VERSION
	.align		4
        /*0000*/ 	.byte	0x04, 0x37
        /*0002*/ 	.short	(.L_31 - .L_30)
.L_30:
        /*0004*/ 	.word	0x00000082


	//----- nvinfo : EIATTR_KPARAM_INFO
	.align		4
.L_31:
        /*0008*/ 	.byte	0x04, 0x17
        /*000a*/ 	.short	(.L_33 - .L_32)
.L_32:
        /*000c*/ 	.word	0x00000000
        /*0010*/ 	.short	0x0000
        /*0012*/ 	.short	0x0000
        /*0014*/ 	.byte	0x00, 0xf0, 0x01, 0x20


	//----- nvinfo : EIATTR_AT_ENTRY_FRAGMENTS
	.align		4
.L_33:
        /*0018*/ 	.byte	0x04, 0x4f
        /*001a*/ 	.short	(.L_35 - .L_34)


	//   ....[0]....
.L_34:
        /*001c*/ 	.word	0x00000006


	//----- nvinfo : EIATTR_RESERVED_SMEM_USED
	.align		4
.L_35:
        /*0020*/ 	.byte	0x01, 0x41
	.zero		2


	//----- nvinfo : EIATTR_SPARSE_MMA_MASK
	.align		4
        /*0024*/ 	.byte	0x03, 0x50
        /*0026*/ 	.short	0x0000


	//----- nvinfo : EIATTR_TCGEN05_1CTA_USED
	.align		4
        /*0028*/ 	.byte	0x01, 0x51
	.zero		2


	//----- nvinfo : EIATTR_MAXREG_COUNT
	.align		4
        /*002c*/ 	.byte	0x03, 0x1b
        /*002e*/ 	.short	0x00ff


	//----- nvinfo : EIATTR_NUM_BARRIERS
	.align		4
        /*0030*/ 	.byte	0x02, 0x4c
        /*0032*/ 	.byte	0x07
	.zero		1


	//----- nvinfo : EIATTR_EXTERNS
	.align		4
        /*0034*/ 	.byte	0x04, 0x0f
        /*0036*/ 	.short	(.L_37 - .L_36)


	//   ....[0]....
	.align		4
.L_36:
        /*0038*/ 	.word	index@(__assertfail)


	//----- nvinfo : EIATTR_MERCURY_ISA_VERSION
	.align		4
.L_37:
        /*003c*/ 	.byte	0x03, 0x5f
        /*003e*/ 	.short	0x0101


	//----- nvinfo : EIATTR_INT_WARP_WIDE_INSTR_OFFSETS
	.align		4
        /*0040*/ 	.byte	0x04, 0x31
        /*0042*/ 	.short	(.L_39 - .L_38)


	//   ....[0]....
.L_38:
        /*0044*/ 	.word	0x00003b40


	//   ....[1]....
        /*0048*/ 	.word	0x00003b70


	//   ....[2]....
        /*004c*/ 	.word	0x00003b90


	//   ....[3]....
        /*0050*/ 	.word	0x00004770


	//   ....[4]....
        /*0054*/ 	.word	0x00004820


	//----- nvinfo : EIATTR_COOP_GROUP_MASK_REGIDS
	.align		4
.L_39:
        /*0058*/ 	.byte	0x04, 0x29
        /*005a*/ 	.short	(.L_41 - .L_40)


	//   ....[0]....
.L_40:
        /*005c*/ 	.word	0xffffffff


	//   ....[1]....
        /*0060*/ 	.word	0xffffffff


	//   ....[2]....
        /*0064*/ 	.word	0xffffffff


	//   ....[3]....
        /*0068*/ 	.word	0xffffffff


	//   ....[4]....
        /*006c*/ 	.word	0xffffffff


	//   ....[5]....
        /*0070*/ 	.word	0xffffffff


	//   ....[6]....
        /*0074*/ 	.word	0xffffffff


	//   ....[7]....
        /*0078*/ 	.word	0xffffffff


	//   ....[8]....
        /*007c*/ 	.word	0xffffffff


	//   ....[9]....
        /*0080*/ 	.word	0xffffffff


	//   ....[10]....
        /*0084*/ 	.word	0xffffffff


	//   ....[11]....
        /*0088*/ 	.word	0xffffffff


	//   ....[12]....
        /*008c*/ 	.word	0xffffffff


	//   ....[13]....
        /*0090*/ 	.word	0xffffffff


	//----- nvinfo : EIATTR_COOP_GROUP_INSTR_OFFSETS
	.align		4
.L_41:
        /*0094*/ 	.byte	0x04, 0x28
        /*0096*/ 	.short	(.L_43 - .L_42)


	//   ....[0]....
.L_42:
        /*0098*/ 	.word	0x00000080


	//   ....[1]....
        /*009c*/ 	.word	0x000004e0


	//   ....[2]....
        /*00a0*/ 	.word	0x00000660


	//   ....[3]....
        /*00a4*/ 	.word	0x000007a0


	//   ....[4]....
        /*00a8*/ 	.word	0x000008a0


	//   ....[5]....
        /*00ac*/ 	.word	0x00000a10


	//   ....[6]....
        /*00b0*/ 	.word	0x00000bb0


	//   ....[7]....
        /*00b4*/ 	.word	0x00000d60


	//   ....[8]....
        /*00b8*/ 	.word	0x00001f20


	//   ....[9]....
        /*00bc*/ 	.word	0x00002d30


	//   ....[10]....
        /*00c0*/ 	.word	0x00002f40


	//   ....[11]....
        /*00c4*/ 	.word	0x00002f70


	//   ....[12]....
        /*00c8*/ 	.word	0x00003a20


	//   ....[13]....
        /*00cc*/ 	.word	0x00003c50


	//----- nvinfo : EIATTR_VRC_CTA_INIT_COUNT
	.align		4
.L_43:
        /*00d0*/ 	.byte	0x02, 0x4a
        /*00d2*/ 	.byte	0x80
	.zero		1


	//----- nvinfo : EIATTR_SYSCALL_OFFSETS
	.align		4
        /*00d4*/ 	.byte	0x04, 0x46
        /*00d6*/ 	.short	(.L_45 - .L_44)


	//   ....[0]....
.L_44:
        /*00d8*/ 	.word	0x00005390


	//   ....[1]....
        /*00dc*/ 	.word	0x000054d0


	//   ....[2]....
        /*00e0*/ 	.word	0x00005c50


	//----- nvinfo : EIATTR_MBARRIER_INSTR_OFFSETS
	.align		4
.L_45:
        /*00e4*/ 	.byte	0x04, 0x39
        /*00e6*/ 	.short	(.L_47 - .L_46)


	//   ....[0]....
.L_46:
        /*00e8*/ 	.word	0x000005f0
        /*00ec*/ 	.word	0x000000ff
        /*00f0*/ 	.word	0x00000000
        /*00f4*/ 	.short	0x0100
        /*00f6*/ 	.byte	0x04
	.zero		1


	//   ....[1]....
        /*00f8*/ 	.word	0x00000600
        /*00fc*/ 	.word	0x000000ff
        /*0100*/ 	.word	0x00000018
        /*0104*/ 	.short	0x0100
        /*0106*/ 	.byte	0x04
	.zero		1


	//   ....[2]....
        /*0108*/ 	.word	0x00000610
        /*010c*/ 	.word	0x000000ff
        /*0110*/ 	.word	0x00000008
        /*0114*/ 	.short	0x0100
        /*0116*/ 	.byte	0x04
	.zero		1


	//   ....[3]....
        /*0118*/ 	.word	0x00000620
        /*011c*/ 	.word	0x000000ff
        /*0120*/ 	.word	0x00000020
        /*0124*/ 	.short	0x0100
        /*0126*/ 	.byte	0x04
	.zero		1


	//   ....[4]....
        /*0128*/ 	.word	0x00000630
        /*012c*/ 	.word	0x000000ff
        /*0130*/ 	.word	0x00000010
        /*0134*/ 	.short	0x0100
        /*0136*/ 	.byte	0x04
	.zero		1


	//   ....[5]....
        /*0138*/ 	.word	0x00000640
        /*013c*/ 	.word	0x000000ff
        /*0140*/ 	.word	0x00000028
        /*0144*/ 	.short	0x0100
        /*0146*/ 	.byte	0x04
	.zero		1


	//   ....[6]....
        /*0148*/ 	.word	0x00000770
        /*014c*/ 	.word	0x000000ff
        /*0150*/ 	.word	0x00000030
        /*0154*/ 	.short	0x0100
        /*0156*/ 	.byte	0x04
	.zero		1


	//   ....[7]....
        /*0158*/ 	.word	0x00000780
        /*015c*/ 	.word	0x000000ff
        /*0160*/ 	.word	0x00000038
        /*0164*/ 	.short	0x0100
        /*0166*/ 	.byte	0x04
	.zero		1


	//   ....[8]....
        /*0168*/ 	.word	0x00000870
        /*016c*/ 	.word	0x000000ff
        /*0170*/ 	.word	0x00000040
        /*0174*/ 	.short	0x0100
        /*0176*/ 	.byte	0x06
	.zero		1


	//   ....[9]....
        /*0178*/ 	.word	0x00000880
        /*017c*/ 	.word	0x000000ff
        /*0180*/ 	.word	0x00000048
        /*0184*/ 	.short	0x0100
        /*0186*/ 	.byte	0x06
	.zero		1


	//   ....[10]....
        /*0188*/ 	.word	0x000009c0
        /*018c*/ 	.word	0x000000ff
        /*0190*/ 	.word	0x00000050
        /*0194*/ 	.short	0x0100
        /*0196*/ 	.byte	0x06
	.zero		1


	//   ....[11]....
        /*0198*/ 	.word	0x000009d0
        /*019c*/ 	.word	0x000000ff
        /*01a0*/ 	.word	0x00000060
        /*01a4*/ 	.short	0x0100
        /*01a6*/ 	.byte	0x06
	.zero		1


	//   ....[12]....
        /*01a8*/ 	.word	0x000009e0
        /*01ac*/ 	.word	0x000000ff
        /*01b0*/ 	.word	0x00000058
        /*01b4*/ 	.short	0x0100
        /*01b6*/ 	.byte	0x06
	.zero		1


	//   ....[13]....
        /*01b8*/ 	.word	0x000009f0
        /*01bc*/ 	.word	0x000000ff
        /*01c0*/ 	.word	0x00000068
        /*01c4*/ 	.short	0x0100
        /*01c6*/ 	.byte	0x06
	.zero		1


	//   ....[14]....
        /*01c8*/ 	.word	0x00000b20
        /*01cc*/ 	.word	0x000000ff
        /*01d0*/ 	.word	0x00000070
        /*01d4*/ 	.short	0x0100
        /*01d6*/ 	.byte	0x04
	.zero		1


	//   ....[15]....
        /*01d8*/ 	.word	0x00000b30
        /*01dc*/ 	.word	0x000000ff
        /*01e0*/ 	.word	0x00000090
        /*01e4*/ 	.short	0x0100
        /*01e6*/ 	.byte	0x04
	.zero		1


	//   ....[16]....
        /*01e8*/ 	.word	0x00000b40
        /*01ec*/ 	.word	0x000000ff
        /*01f0*/ 	.word	0x00000078
        /*01f4*/ 	.short	0x0100
        /*01f6*/ 	.byte	0x04
	.zero		1


	//   ....[17]....
        /*01f8*/ 	.word	0x00000b50
        /*01fc*/ 	.word	0x000000ff
        /*0200*/ 	.word	0x00000098
        /*0204*/ 	.short	0x0100
        /*0206*/ 	.byte	0x04
	.zero		1


	//   ....[18]....
        /*0208*/ 	.word	0x00000b60
        /*020c*/ 	.word	0x000000ff
        /*0210*/ 	.word	0x00000080
        /*0214*/ 	.short	0x0100
        /*0216*/ 	.byte	0x04
	.zero		1


	//   ....[19]....
        /*0218*/ 	.word	0x00000b70
        /*021c*/ 	.word	0x000000ff
        /*0220*/ 	.word	0x000000a0
        /*0224*/ 	.short	0x0100
        /*0226*/ 	.byte	0x04
	.zero		1


	//   ....[20]....
        /*0228*/ 	.word	0x00000b80
        /*022c*/ 	.word	0x000000ff
        /*0230*/ 	.word	0x00000088
        /*0234*/ 	.short	0x0100
        /*0236*/ 	.byte	0x04
	.zero		1


	//   ....[21]....
        /*0238*/ 	.word	0x00000b90
        /*023c*/ 	.word	0x000000ff
        /*0240*/ 	.word	0x000000a8
        /*0244*/ 	.short	0x0100
        /*0246*/ 	.byte	0x04
	.zero		1


	//   ....[22]....
        /*0248*/ 	.word	0x00000c80
        /*024c*/ 	.word	0x000000ff
        /*0250*/ 	.word	0x000000b0
        /*0254*/ 	.short	0x0100
        /*0256*/ 	.byte	0x04
	.zero		1


	//   ....[23]....
        /*0258*/ 	.word	0x00000c90
        /*025c*/ 	.word	0x000000ff
        /*0260*/ 	.word	0x000000c0
        /*0264*/ 	.short	0x0100
        /*0266*/ 	.byte	0x04
	.zero		1


	//   ....[24]....
        /*0268*/ 	.word	0x00000ca0
        /*026c*/ 	.word	0x000000ff
        /*0270*/ 	.word	0x000000b8
        /*0274*/ 	.short	0x0100
        /*0276*/ 	.byte	0x04
	.zero		1


	//   ....[25]....
        /*0278*/ 	.word	0x00000cb0
        /*027c*/ 	.word	0x000000ff
        /*0280*/ 	.word	0x000000c8
        /*0284*/ 	.short	0x0100
        /*0286*/ 	.byte	0x04
	.zero		1


	//   ....[26]....
        /*0288*/ 	.word	0x000017a0
        /*028c*/ 	.word	0x00000000
        /*0290*/ 	.word	0x000000c0
        /*0294*/ 	.short	0x010a
        /*0296*/ 	.byte	0xff
	.zero		1


	//   ....[27]....
        /*0298*/ 	.word	0x000017d0
        /*029c*/ 	.word	0x00000000
        /*02a0*/ 	.word	0x000000b0
        /*02a4*/ 	.short	0x0101
        /*02a6*/ 	.byte	0xff
	.zero		1


	//   ....[28]....
        /*02a8*/ 	.word	0x000018a0
        /*02ac*/ 	.word	0x000000ff
        /*02b0*/ 	.word	0x00000018
        /*02b4*/ 	.short	0x010a
        /*02b6*/ 	.byte	0x04
	.zero		1


	//   ....[29]....
        /*02b8*/ 	.word	0x00001920
        /*02bc*/ 	.word	0x000000ff
        /*02c0*/ 	.word	0x00000018
        /*02c4*/ 	.short	0x010a
        /*02c6*/ 	.byte	0x21
	.zero		1


	//   ....[30]....
        /*02c8*/ 	.word	0x00001ab0
        /*02cc*/ 	.word	0x000000ff
        /*02d0*/ 	.word	0x00000018
        /*02d4*/ 	.short	0x010a
        /*02d6*/ 	.byte	0x08
	.zero		1


	//   ....[31]....
        /*02d8*/ 	.word	0x00001bd0
        /*02dc*/ 	.word	0x000000ff
        /*02e0*/ 	.word	0x00000048
        /*02e4*/ 	.short	0x0101
        /*02e6*/ 	.byte	0x06
	.zero		1


	//   ....[32]....
        /*02e8*/ 	.word	0x00001bf0
        /*02ec*/ 	.word	0x000000ff
        /*02f0*/ 	.word	0x00000018
        /*02f4*/ 	.short	0x010a
        /*02f6*/ 	.byte	0x04
	.zero		1


	//   ....[33]....
        /*02f8*/ 	.word	0x00001c70
        /*02fc*/ 	.word	0x000000ff
        /*0300*/ 	.word	0x00000018
        /*0304*/ 	.short	0x010a
        /*0306*/ 	.byte	0x11
	.zero		1


	//   ....[34]....
        /*0308*/ 	.word	0x00001e80
        /*030c*/ 	.word	0x000000ff
        /*0310*/ 	.word	0x00000018
        /*0314*/ 	.short	0x010a
        /*0316*/ 	.byte	0x07
	.zero		1


	//   ....[35]....
        /*0318*/ 	.word	0x00001f50
        /*031c*/ 	.word	0x00000003
        /*0320*/ 	.word	0x00000050
        /*0324*/ 	.short	0x010a
        /*0326*/ 	.byte	0xff
	.zero		1


	//   ....[36]....
        /*0328*/ 	.word	0x000020a0
        /*032c*/ 	.word	0x00000000
        /*0330*/ 	.word	0x00000000
        /*0334*/ 	.short	0x0101
        /*0336*/ 	.byte	0xff
	.zero		1


	//   ....[37]....
        /*0338*/ 	.word	0x00002640
        /*033c*/ 	.word	0x000000ff
        /*0340*/ 	.word	0x00000000
        /*0344*/ 	.short	0x010a
        /*0346*/ 	.byte	0x04
	.zero		1


	//   ....[38]....
        /*0348*/ 	.word	0x000026d0
        /*034c*/ 	.word	0x000000ff
        /*0350*/ 	.word	0x00000000
        /*0354*/ 	.short	0x010a
        /*0356*/ 	.byte	0x05
	.zero		1


	//   ....[39]....
        /*0358*/ 	.word	0x00002770
        /*035c*/ 	.word	0x00000000
        /*0360*/ 	.word	0x00000000
        /*0364*/ 	.short	0x010a
        /*0366*/ 	.byte	0xff
	.zero		1


	//   ....[40]....
        /*0368*/ 	.word	0x00002890
        /*036c*/ 	.word	0x00000002
        /*0370*/ 	.word	0x000000b0
        /*0374*/ 	.short	0x010a
        /*0376*/ 	.byte	0xff
	.zero		1


	//   ....[41]....
        /*0378*/ 	.word	0x00002900
        /*037c*/ 	.word	0x00000002
        /*0380*/ 	.word	0x00000000
        /*0384*/ 	.short	0x0101
        /*0386*/ 	.byte	0xff
	.zero		1


	//   ....[42]....
        /*0388*/ 	.word	0x00002920
        /*038c*/ 	.word	0x000000ff
        /*0390*/ 	.word	0x00000060
        /*0394*/ 	.short	0x010a
        /*0396*/ 	.byte	0x04
	.zero		1


	//   ....[43]....
        /*0398*/ 	.word	0x00002a40
        /*039c*/ 	.word	0x00000002
        /*03a0*/ 	.word	0x00000050
        /*03a4*/ 	.short	0x010a
        /*03a6*/ 	.byte	0xff
	.zero		1


	//   ....[44]....
        /*03a8*/ 	.word	0x00002b40
        /*03ac*/ 	.word	0x00000002
        /*03b0*/ 	.word	0x00000000
        /*03b4*/ 	.short	0x0101
        /*03b6*/ 	.byte	0xff
	.zero		1


	//   ....[45]....
        /*03b8*/ 	.word	0x00002bd0
        /*03bc*/ 	.word	0x000000ff
        /*03c0*/ 	.word	0x00000060
        /*03c4*/ 	.short	0x0106
        /*03c6*/ 	.byte	0x04
	.zero		1


	//   ....[46]....
        /*03c8*/ 	.word	0x00002bf0
        /*03cc*/ 	.word	0x000000ff
        /*03d0*/ 	.word	0x00000060
        /*03d4*/ 	.short	0x010a
        /*03d6*/ 	.byte	0x04
	.zero		1


	//   ....[47]....
        /*03d8*/ 	.word	0x00002c80
        /*03dc*/ 	.word	0x000000ff
        /*03e0*/ 	.word	0x00000060
        /*03e4*/ 	.short	0x0106
        /*03e6*/ 	.byte	0x07
	.zero		1


	//   ....[48]....
        /*03e8*/ 	.word	0x00002cc0
        /*03ec*/ 	.word	0x00000000
        /*03f0*/ 	.word	0x00000060
        /*03f4*/ 	.short	0x010a
        /*03f6*/ 	.byte	0xff
	.zero		1


	//   ....[49]....
        /*03f8*/ 	.word	0x00003210
        /*03fc*/ 	.word	0x00000000
        /*0400*/ 	.word	0x00000050
        /*0404*/ 	.short	0x010a
        /*0406*/ 	.byte	0xff
	.zero		1


	//   ....[50]....
        /*0408*/ 	.word	0x00003310
        /*040c*/ 	.word	0x00000003
        /*0410*/ 	.word	0x00000000
        /*0414*/ 	.short	0x0101
        /*0416*/ 	.byte	0xff
	.zero		1


	//   ....[51]....
        /*0418*/ 	.word	0x00003320
        /*041c*/ 	.word	0x000000ff
        /*0420*/ 	.word	0x00000000
        /*0424*/ 	.short	0x010a
        /*0426*/ 	.byte	0x04
	.zero		1


	//   ....[52]....
        /*0428*/ 	.word	0x000033a0
        /*042c*/ 	.word	0x000000ff
        /*0430*/ 	.word	0x00000090
        /*0434*/ 	.short	0x010a
        /*0436*/ 	.byte	0x1f
	.zero		1


	//   ....[53]....
        /*0438*/ 	.word	0x00003480
        /*043c*/ 	.word	0x000000ff
        /*0440*/ 	.word	0x00000000
        /*0444*/ 	.short	0x010a
        /*0446*/ 	.byte	0x05
	.zero		1


	//   ....[54]....
        /*0448*/ 	.word	0x000035c0
        /*044c*/ 	.word	0x000000ff
        /*0450*/ 	.word	0x00000000
        /*0454*/ 	.short	0x010a
        /*0456*/ 	.byte	0x04
	.zero		1


	//   ....[55]....
        /*0458*/ 	.word	0x00003850
        /*045c*/ 	.word	0x000000ff
        /*0460*/ 	.word	0x00000000
        /*0464*/ 	.short	0x010a
        /*0466*/ 	.byte	0x04
	.zero		1


	//   ....[56]....
        /*0468*/ 	.word	0x000038e0
        /*046c*/ 	.word	0x000000ff
        /*0470*/ 	.word	0x00000000
        /*0474*/ 	.short	0x010a
        /*0476*/ 	.byte	0x05
	.zero		1


	//   ....[57]....
        /*0478*/ 	.word	0x00003970
        /*047c*/ 	.word	0x000000ff
        /*0480*/ 	.word	0x00000000
        /*0484*/ 	.short	0x010a
        /*0486*/ 	.byte	0x05
	.zero		1


	//   ....[58]....
        /*0488*/ 	.word	0x00003a00
        /*048c*/ 	.word	0x000000ff
        /*0490*/ 	.word	0x00000000
        /*0494*/ 	.short	0x010a
        /*0496*/ 	.byte	0x04
	.zero		1


	//   ....[59]....
        /*0498*/ 	.word	0x00003ef0
        /*049c*/ 	.word	0x00000003
        /*04a0*/ 	.word	0x00000050
        /*04a4*/ 	.short	0x010a
        /*04a6*/ 	.byte	0xff
	.zero		1


	//   ....[60]....
        /*04a8*/ 	.word	0x00004060
        /*04ac*/ 	.word	0x00000000
        /*04b0*/ 	.word	0x00000000
        /*04b4*/ 	.short	0x0101
        /*04b6*/ 	.byte	0xff
	.zero		1


	//   ....[61]....
        /*04b8*/ 	.word	0x00004520
        /*04bc*/ 	.word	0x000000ff
        /*04c0*/ 	.word	0x00000048
        /*04c4*/ 	.short	0x010a
        /*04c6*/ 	.byte	0x11
	.zero		1


	//   ....[62]....
        /*04c8*/ 	.word	0x000046b0
        /*04cc*/ 	.word	0x000000ff
        /*04d0*/ 	.word	0x00000038
        /*04d4*/ 	.short	0x010a
        /*04d6*/ 	.byte	0x11
	.zero		1


	//   ....[63]....
        /*04d8*/ 	.word	0x000048c0
        /*04dc*/ 	.word	0x000000ff
        /*04e0*/ 	.word	0x00000030
        /*04e4*/ 	.short	0x010b
        /*04e6*/ 	.byte	0x11
	.zero		1


	//   ....[64]....
        /*04e8*/ 	.word	0x000048d0
        /*04ec*/ 	.word	0x000000ff
        /*04f0*/ 	.word	0x00000000
        /*04f4*/ 	.short	0x0101
        /*04f6*/ 	.byte	0x30
	.zero		1


	//   ....[65]....
        /*04f8*/ 	.word	0x00004910
        /*04fc*/ 	.word	0x00000000
        /*0500*/ 	.word	0x00000038
        /*0504*/ 	.short	0x010a
        /*0506*/ 	.byte	0xff
	.zero		1


	//   ....[66]....
        /*0508*/ 	.word	0x00004c50
        /*050c*/ 	.word	0x00000003
        /*0510*/ 	.word	0x00000050
        /*0514*/ 	.short	0x010a
        /*0516*/ 	.byte	0xff
	.zero		1


	//   ....[67]....
        /*0518*/ 	.word	0x00004dd0
        /*051c*/ 	.word	0x00000000
        /*0520*/ 	.word	0x00000000
        /*0524*/ 	.short	0x0101
        /*0526*/ 	.byte	0xff
	.zero		1


	//   ....[68]....
        /*0528*/ 	.word	0x00005830
        /*052c*/ 	.word	0x000000ff
        /*0530*/ 	.word	0x00000030
        /*0534*/ 	.short	0x010a
        /*0536*/ 	.byte	0x2c
	.zero		1


	//   ....[69]....
        /*0538*/ 	.word	0x00005840
        /*053c*/ 	.word	0x00000016
        /*0540*/ 	.word	0x00000070
        /*0544*/ 	.short	0x010a
        /*0546*/ 	.byte	0xff
	.zero		1


	//   ....[70]....
        /*0548*/ 	.word	0x000059f0
        /*054c*/ 	.word	0x000000ff
        /*0550*/ 	.word	0x00000030
        /*0554*/ 	.short	0x010a
        /*0556*/ 	.byte	0x2c
	.zero		1


	//   ....[71]....
        /*0558*/ 	.word	0x00005ad0
        /*055c*/ 	.word	0x000000ff
        /*0560*/ 	.word	0x00000000
        /*0564*/ 	.short	0x0101
        /*0566*/ 	.byte	0x04
	.zero		1


	//   ....[72]....
        /*0568*/ 	.word	0x00005b30
        /*056c*/ 	.word	0x00000016
        /*0570*/ 	.word	0x00000070
        /*0574*/ 	.short	0x010a
        /*0576*/ 	.byte	0xff
	.zero		1


	//   ....[73]....
        /*0578*/ 	.word	0x00005ea0
        /*057c*/ 	.word	0x000000ff
        /*0580*/ 	.word	0x00000000
        /*0584*/ 	.short	0x0101
        /*0586*/ 	.byte	0x04
	.zero		1


	//   ....[74]....
        /*0588*/ 	.word	0x00006780
        /*058c*/ 	.word	0x00000000
        /*0590*/ 	.word	0x000000c0
        /*0594*/ 	.short	0x010a
        /*0596*/ 	.byte	0xff
	.zero		1


	//   ....[75]....
        /*0598*/ 	.word	0x000067e0
        /*059c*/ 	.word	0x00000000
        /*05a0*/ 	.word	0x00000018
        /*05a4*/ 	.short	0x010a
        /*05a6*/ 	.byte	0xff
	.zero		1


	//   ....[76]....
        /*05a8*/ 	.word	0x00006840
        /*05ac*/ 	.word	0x00000000
        /*05b0*/ 	.word	0x00000018
        /*05b4*/ 	.short	0x010a
        /*05b6*/ 	.byte	0xff
	.zero		1


	//   ....[77]....
        /*05b8*/ 	.word	0x00006890
        /*05bc*/ 	.word	0x00000003
        /*05c0*/ 	.word	0x00000050
        /*05c4*/ 	.short	0x010a
        /*05c6*/ 	.byte	0xff
	.zero		1


	//   ....[78]....
        /*05c8*/ 	.word	0x000068f0
        /*05cc*/ 	.word	0x00000000
        /*05d0*/ 	.word	0x00000000
        /*05d4*/ 	.short	0x010a
        /*05d6*/ 	.byte	0xff
	.zero		1


	//   ....[79]....
        /*05d8*/ 	.word	0x00006950
        /*05dc*/ 	.word	0x00000000
        /*05e0*/ 	.word	0x00000000
        /*05e4*/ 	.short	0x010a
        /*05e6*/ 	.byte	0xff
	.zero		1


	//   ....[80]....
        /*05e8*/ 	.word	0x000069a0
        /*05ec*/ 	.word	0x00000002
        /*05f0*/ 	.word	0x000000b0
        /*05f4*/ 	.short	0x010a
        /*05f6*/ 	.byte	0xff
	.zero		1


	//   ....[81]....
        /*05f8*/ 	.word	0x00006a00
        /*05fc*/ 	.word	0x00000002
        /*0600*/ 	.word	0x00000060
        /*0604*/ 	.short	0x010a
        /*0606*/ 	.byte	0xff
	.zero		1


	//   ....[82]....
        /*0608*/ 	.word	0x00006a50
        /*060c*/ 	.word	0x00000002
        /*0610*/ 	.word	0x00000050
        /*0614*/ 	.short	0x010a
        /*0616*/ 	.byte	0xff
	.zero		1


	//   ....[83]....
        /*0618*/ 	.word	0x00006ab0
        /*061c*/ 	.word	0x00000000
        /*0620*/ 	.word	0x00000060
        /*0624*/ 	.short	0x010a
        /*0626*/ 	.byte	0xff
	.zero		1


	//   ....[84]....
        /*0628*/ 	.word	0x00006b00
        /*062c*/ 	.word	0x00000000
        /*0630*/ 	.word	0x00000050
        /*0634*/ 	.short	0x010a
        /*0636*/ 	.byte	0xff
	.zero		1


	//   ....[85]....
        /*0638*/ 	.word	0x00006b60
        /*063c*/ 	.word	0x00000002
        /*0640*/ 	.word	0x00000090
        /*0644*/ 	.short	0x010a
        /*0646*/ 	.byte	0xff
	.zero		1


	//   ....[86]....
        /*0648*/ 	.word	0x00006bc0
        /*064c*/ 	.word	0x00000000
        /*0650*/ 	.word	0x00000000
        /*0654*/ 	.short	0x010a
        /*0656*/ 	.byte	0xff
	.zero		1


	//   ....[87]....
        /*0658*/ 	.word	0x00006c20
        /*065c*/ 	.word	0x00000000
        /*0660*/ 	.word	0x00000000
        /*0664*/ 	.short	0x010a
        /*0666*/ 	.byte	0xff
	.zero		1


	//   ....[88]....
        /*0668*/ 	.word	0x00006c80
        /*066c*/ 	.word	0x00000000
        /*0670*/ 	.word	0x00000000
        /*0674*/ 	.short	0x010a
        /*0676*/ 	.byte	0xff
	.zero		1


	//   ....[89]....
        /*0678*/ 	.word	0x00006ce0
        /*067c*/ 	.word	0x00000000
        /*0680*/ 	.word	0x00000000
        /*0684*/ 	.short	0x010a
        /*0686*/ 	.byte	0xff
	.zero		1


	//   ....[90]....
        /*0688*/ 	.word	0x00006d40
        /*068c*/ 	.word	0x00000000
        /*0690*/ 	.word	0x00000000
        /*0694*/ 	.short	0x010a
        /*0696*/ 	.byte	0xff
	.zero		1


	//   ....[91]....
        /*0698*/ 	.word	0x00006d90
        /*069c*/ 	.word	0x00000003
        /*06a0*/ 	.word	0x00000050
        /*06a4*/ 	.short	0x010a
        /*06a6*/ 	.byte	0xff
	.zero		1


	//   ....[92]....
        /*06a8*/ 	.word	0x00006df0
        /*06ac*/ 	.word	0x00000000
        /*06b0*/ 	.word	0x00000048
        /*06b4*/ 	.short	0x010a
        /*06b6*/ 	.byte	0xff
	.zero		1


	//   ....[93]....
        /*06b8*/ 	.word	0x00006e50
        /*06bc*/ 	.word	0x00000000
        /*06c0*/ 	.word	0x00000038
        /*06c4*/ 	.short	0x010a
        /*06c6*/ 	.byte	0xff
	.zero		1


	//   ....[94]....
        /*06c8*/ 	.word	0x00006ea0
        /*06cc*/ 	.word	0x00000003
        /*06d0*/ 	.word	0x00000050
        /*06d4*/ 	.short	0x010a
        /*06d6*/ 	.byte	0xff
	.zero		1


	//   ....[95]....
        /*06d8*/ 	.word	0x00006f00
        /*06dc*/ 	.word	0x00000000
        /*06e0*/ 	.word	0x00000030
        /*06e4*/ 	.short	0x010a
        /*06e6*/ 	.byte	0xff
	.zero		1


	//   ....[96]....
        /*06e8*/ 	.word	0x00006f50
        /*06ec*/ 	.word	0x00000016
        /*06f0*/ 	.word	0x00000070
        /*06f4*/ 	.short	0x010a
        /*06f6*/ 	.byte	0xff
	.zero		1


	//----- nvinfo : EIATTR_NUM_MBARRIERS
	.align		4
.L_47:
        /*06f8*/ 	.byte	0x03, 0x38
        /*06fa*/ 	.short	0x001a


	//----- nvinfo : EIATTR_EXIT_INSTR_OFFSETS
	.align		4
        /*06fc*/ 	.byte	0x04, 0x1c
        /*06fe*/ 	.short	(.L_49 - .L_48)


	//   ....[0]....
.L_48:
        /*0700*/ 	.word	0x000027a0


	//   ....[1]....
        /*0704*/ 	.word	0x00002c90


	//   ....[2]....
        /*0708*/ 	.word	0x00002cf0


	//   ....[3]....
        /*070c*/ 	.word	0x00003c60


	//   ....[4]....
        /*0710*/ 	.word	0x00004940


	//   ....[5]....
        /*0714*/ 	.word	0x00004980


	//   ....[6]....
        /*0718*/ 	.word	0x00006770


	//----- nvinfo : EIATTR_MAX_THREADS
	.align		4
.L_49:
        /*071c*/ 	.byte	0x04, 0x05
        /*071e*/ 	.short	(.L_51 - .L_50)
.L_50:
        /*0720*/ 	.word	0x00000100
        /*0724*/ 	.word	0x00000001
        /*0728*/ 	.word	0x00000001


	//----- nvinfo : EIATTR_CRS_STACK_SIZE
	.align		4
.L_51:
        /*072c*/ 	.byte	0x04, 0x1e
        /*072e*/ 	.short	(.L_53 - .L_52)
.L_52:
        /*0730*/ 	.word	0x00000000


	//----- nvinfo : EIATTR_CBANK_PARAM_SIZE
	.align		4
.L_53:
        /*0734*/ 	.byte	0x03, 0x19
        /*0736*/ 	.short	0x0800


	//----- nvinfo : EIATTR_PARAM_CBANK
	.align		4
        /*0738*/ 	.byte	0x04, 0x0a
        /*073a*/ 	.short	(.L_55 - .L_54)
	.align		4
.L_54:
        /*073c*/ 	.word	index@(.nv.constant0._ZN7cutlass13device_kernelINS_4gemm6kernel13GemmUniversalIN4cute5tupleIJiiiiEEENS1_10collective13CollectiveMmaINS1_35MainloopSm100TmaUmmaWarpSpecializedILi3ELi2ELi4ENS5_IJNS4_1CILi2EEENSA_ILi1EEESC_EEEEENS5_IJNSA_ILi64EEESF_NSA_ILi128EEEEEENS_12float_e4m3_tENS5_IJlSC_lEEESI_SJ_NS4_8TiledMMAINS4_8MMA_AtomIJNS4_10MMA_TraitsINS4_19SM100_MMA_F8F6F4_SSEJSI_SI_fSF_SF_NS4_17integral_constantINS4_4UMMA5MajorELSQ_0EEESR_NSO_INSP_7ScaleInELSS_0EEEST_EEEEEENS4_6LayoutINS5_IJSC_SC_SC_EEENS5_IJNSA_ILi0EEESY_SY_EEEEENS5_IJNS4_10UnderscoreES11_S11_EEEEENS4_13SM90_TMA_LOADENS4_14ComposedLayoutINS4_7SwizzleILi3ELi4ELi3EEENS4_18smem_ptr_flag_bitsILi8EEENSW_INS5_IJNSA_ILi8EEESG_EEENS5_IJSG_SC_EEEEEEEvNS4_8identityENS4_23SM90_TMA_LOAD_MULTICASTES1E_vS1F_EENS_8epilogue10collective18CollectiveEpilogueINS1I_23Sm100TmaWarpSpecializedILi1ELi1ELi32ELb0ELb0EEEJSH_NS5_IJNSW_ISF_SC_EES1N_EEESI_SJ_SI_SJ_NS1I_6fusion15FusionCallbacksIS1M_NS1P_17LinearCombinationISI_fSI_fLNS_15FloatRoundStyleE2EEESH_S1O_JEEENS4_5SM1004TMEM4LOAD26SM100_TMEM_LOAD_16dp32b32xES14_NS15_INS16_ILi2ELi4ELi3EEES19_NSW_INS5_IJS1A_SF_EEENS5_IJSF_SC_EEEEEEENS4_39AutoVectorizingCopyWithAssumedAlignmentILi128EEENS4_14SM90_TMA_STOREES23_S25_S25_EEEvvEEEEvNT_6ParamsE)
        /*0740*/ 	.short	0x0380
        /*0742*/ 	.short	0x0800


	//----- nvinfo : EIATTR_SW_WAR
	.align		4
.L_55:
        /*0744*/ 	.byte	0x04, 0x36
        /*0746*/ 	.short	(.L_57 - .L_56)
.L_56:
        /*0748*/ 	.word	0x00000008
.L_57:


//--------------------- .nv.callgraph             --------------------------
	.section	.nv.callgraph,"",@"SHT_CUDA_CALLGRAPH"
	.align	4
	.sectionentsize	8
	.align		4
        /*0000*/ 	.word	0x00000000
	.align		4
        /*0004*/ 	.word	0xffffffff
	.align		4
        /*0008*/ 	.word	index@(_ZN7cutlass13device_kernelINS_4gemm6kernel13GemmUniversalIN4cute5tupleIJiiiiEEENS1_10collective13CollectiveMmaINS1_35MainloopSm100TmaUmmaWarpSpecializedILi3ELi2ELi4ENS5_IJNS4_1CILi2EEENSA_ILi1EEESC_EEEEENS5_IJNSA_ILi64EEESF_NSA_ILi128EEEEEENS_12float_e4m3_tENS5_IJlSC_lEEESI_SJ_NS4_8TiledMMAINS4_8MMA_AtomIJNS4_10MMA_TraitsINS4_19SM100_MMA_F8F6F4_SSEJSI_SI_fSF_SF_NS4_17integral_constantINS4_4UMMA5MajorELSQ_0EEESR_NSO_INSP_7ScaleInELSS_0EEEST_EEEEEENS4_6LayoutINS5_IJSC_SC_SC_EEENS5_IJNSA_ILi0EEESY_SY_EEEEENS5_IJNS4_10UnderscoreES11_S11_EEEEENS4_13SM90_TMA_LOADENS4_14ComposedLayoutINS4_7SwizzleILi3ELi4ELi3EEENS4_18smem_ptr_flag_bitsILi8EEENSW_INS5_IJNSA_ILi8EEESG_EEENS5_IJSG_SC_EEEEEEEvNS4_8identityENS4_23SM90_TMA_LOAD_MULTICASTES1E_vS1F_EENS_8epilogue10collective18CollectiveEpilogueINS1I_23Sm100TmaWarpSpecializedILi1ELi1ELi32ELb0ELb0EEEJSH_NS5_IJNSW_ISF_SC_EES1N_EEESI_SJ_SI_SJ_NS1I_6fusion15FusionCallbacksIS1M_NS1P_17LinearCombinationISI_fSI_fLNS_15FloatRoundStyleE2EEESH_S1O_JEEENS4_5SM1004TMEM4LOAD26SM100_TMEM_LOAD_16dp32b32xES14_NS15_INS16_ILi2ELi4ELi3EEES19_NSW_INS5_IJS1A_SF_EEENS5_IJSF_SC_EEEEEEENS4_39AutoVectorizingCopyWithAssumedAlignmentILi128EEENS4_14SM90_TMA_STOREES23_S25_S25_EEEvvEEEEvNT_6ParamsE)
	.align		4
        /*000c*/ 	.word	index@(__assertfail)
	.align		4
        /*0010*/ 	.word	0x00000000
	.align		4
        /*0014*/ 	.word	0xfffffffe
	.align		4
        /*0018*/ 	.word	0x00000000
	.align		4
        /*001c*/ 	.word	0xfffffffd
	.align		4
        /*0020*/ 	.word	0x00000000
	.align		4
        /*0024*/ 	.word	0xfffffffc


//--------------------- .nv.constant4             --------------------------
	.section	.nv.constant4,"a",@progbits
	.align	8
	.align		8
.nv.constant4:
        /*0000*/ 	.dword	__assertfail
	.align		8
        /*0008*/ 	.dword	__unnamed_1
	.align		8
        /*0010*/ 	.dword	__unnamed_2
	.align		8
        /*0018*/ 	.dword	_ZN39_INTERNAL_5fff5019_4_k_cu_735a518d_85574cuda3std3__45__cpo5beginE
	.align		8
        /*0020*/ 	.dword	_ZN39_INTERNAL_5fff5019_4_k_cu_735a518d_85574cuda3std3__45__cpo3endE
	.align		8
        /*0028*/ 	.dword	_ZN39_INTERNAL_5fff5019_4_k_cu_735a518d_85574cuda3std3__45__cpo6cbeginE
	.align		8
        /*0030*/ 	.dword	_ZN39_INTERNAL_5fff5019_4_k_cu_735a518d_85574cuda3std3__45__cpo4cendE
	.align		8
        /*0038*/ 	.dword	_ZN39_INTERNAL_5fff5019_4_k_cu_735a518d_85574cuda3std3__441_GLOBAL__N__5fff5019_4_k_cu_735a518d_85576ignoreE
	.align		8
        /*0040*/ 	.dword	_ZN39_INTERNAL_5fff5019_4_k_cu_735a518d_85574cuda3std3__419piecewise_constructE
	.align		8
        /*0048*/ 	.dword	_ZN39_INTERNAL_5fff5019_4_k_cu_735a518d_85574cuda3std3__48in_placeE
	.align		8
        /*0050*/ 	.dword	_ZN39_INTERNAL_5fff5019_4_k_cu_735a518d_85574cuda3std6ranges3__45__cpo4swapE
	.align		8
        /*0058*/ 	.dword	_ZN39_INTERNAL_5fff5019_4_k_cu_735a518d_85574cuda3std6ranges3__45__cpo9iter_moveE
	.align		8
        /*0060*/ 	.dword	_ZN39_INTERNAL_5fff5019_4_k_cu_735a518d_85574cute7productE
	.align		8
        /*0068*/ 	.dword	_ZN39_INTERNAL_5fff5019_4_k_cu_735a518d_85574cute1_E
	.align		8
        /*0070*/ 	.dword	$str$25
	.align		8
        /*0078*/ 	.dword	$str$26
	.align		8
        /*0080*/ 	.dword	$str$27
	.align		8
        /*0088*/ 	.dword	$str$28


//--------------------- .text._ZN7cutlass13device_kernelINS_4gemm6kernel13GemmUniversalIN4cute5tupleIJiiiiEEENS1_10collective13CollectiveMmaINS1_35MainloopSm100TmaUmmaWarpSpecializedILi3ELi2ELi4ENS5_IJNS4_1CILi2EEENSA_ILi1EEESC_EEEEENS5_IJNSA_ILi64EEESF_NSA_ILi128EEEEEENS_12float_e4m3_tENS5_IJlSC_lEEESI_SJ_NS4_8TiledMMAINS4_8MMA_AtomIJNS4_10MMA_TraitsINS4_19SM100_MMA_F8F6F4_SSEJSI_SI_fSF_SF_NS4_17integral_constantINS4_4UMMA5MajorELSQ_0EEESR_NSO_INSP_7ScaleInELSS_0EEEST_EEEEEENS4_6LayoutINS5_IJSC_SC_SC_EEENS5_IJNSA_ILi0EEESY_SY_EEEEENS5_IJNS4_10UnderscoreES11_S11_EEEEENS4_13SM90_TMA_LOADENS4_14ComposedLayoutINS4_7SwizzleILi3ELi4ELi3EEENS4_18smem_ptr_flag_bitsILi8EEENSW_INS5_IJNSA_ILi8EEESG_EEENS5_IJSG_SC_EEEEEEEvNS4_8identityENS4_23SM90_TMA_LOAD_MULTICASTES1E_vS1F_EENS_8epilogue10collective18CollectiveEpilogueINS1I_23Sm100TmaWarpSpecializedILi1ELi1ELi32ELb0ELb0EEEJSH_NS5_IJNSW_ISF_SC_EES1N_EEESI_SJ_SI_SJ_NS1I_6fusion15FusionCallbacksIS1M_NS1P_17LinearCombinationISI_fSI_fLNS_15FloatRoundStyleE2EEESH_S1O_JEEENS4_5SM1004TMEM4LOAD26SM100_TMEM_LOAD_16dp32b32xES14_NS15_INS16_ILi2ELi4ELi3EEES19_NSW_INS5_IJS1A_SF_EEENS5_IJSF_SC_EEEEEEENS4_39AutoVectorizingCopyWithAssumedAlignmentILi128EEENS4_14SM90_TMA_STOREES23_S25_S25_EEEvvEEEEvNT_6ParamsE --------------------------
	.section	.text._ZN7cutlass13device_kernelINS_4gemm6kernel13GemmUniversalIN4cute5tupleIJiiiiEEENS1_10collective13CollectiveMmaINS1_35MainloopSm100TmaUmmaWarpSpecializedILi3ELi2ELi4ENS5_IJNS4_1CILi2EEENSA_ILi1EEESC_EEEEENS5_IJNSA_ILi64EEESF_NSA_ILi128EEEEEENS_12float_e4m3_tENS5_IJlSC_lEEESI_SJ_NS4_8TiledMMAINS4_8MMA_AtomIJNS4_10MMA_TraitsINS4_19SM100_MMA_F8F6F4_SSEJSI_SI_fSF_SF_NS4_17integral_constantINS4_4UMMA5MajorELSQ_0EEESR_NSO_INSP_7ScaleInELSS_0EEEST_EEEEEENS4_6LayoutINS5_IJSC_SC_SC_EEENS5_IJNSA_ILi0EEESY_SY_EEEEENS5_IJNS4_10UnderscoreES11_S11_EEEEENS4_13SM90_TMA_LOADENS4_14ComposedLayoutINS4_7SwizzleILi3ELi4ELi3EEENS4_18smem_ptr_flag_bitsILi8EEENSW_INS5_IJNSA_ILi8EEESG_EEENS5_IJSG_SC_EEEEEEEvNS4_8identityENS4_23SM90_TMA_LOAD_MULTICASTES1E_vS1F_EENS_8epilogue10collective18CollectiveEpilogueINS1I_23Sm100TmaWarpSpecializedILi1ELi1ELi32ELb0ELb0EEEJSH_NS5_IJNSW_ISF_SC_EES1N_EEESI_SJ_SI_SJ_NS1I_6fusion15FusionCallbacksIS1M_NS1P_17LinearCombinationISI_fSI_fLNS_15FloatRoundStyleE2EEESH_S1O_JEEENS4_5SM1004TMEM4LOAD26SM100_TMEM_LOAD_16dp32b32xES14_NS15_INS16_ILi2ELi4ELi3EEES19_NSW_INS5_IJS1A_SF_EEENS5_IJSF_SC_EEEEEEENS4_39AutoVectorizingCopyWithAssumedAlignmentILi128EEENS4_14SM90_TMA_STOREES23_S25_S25_EEEvvEEEEvNT_6ParamsE,"ax",@progbits
	.align	128
.text._ZN7cutlass13device_kernelINS_4gemm6kernel13GemmUniversalIN4cute5tupleIJiiiiEEENS1_10collective13CollectiveMmaINS1_35MainloopSm100TmaUmmaWarpSpecializedILi3ELi2ELi4ENS5_IJNS4_1CILi2EEENSA_ILi1EEESC_EEEEENS5_IJNSA_ILi64EEESF_NSA_ILi128EEEEEENS_12float_e4m3_tENS5_IJlSC_lEEESI_SJ_NS4_8TiledMMAINS4_8MMA_AtomIJNS4_10MMA_TraitsINS4_19SM100_MMA_F8F6F4_SSEJSI_SI_fSF_SF_NS4_17integral_constantINS4_4UMMA5MajorELSQ_0EEESR_NSO_INSP_7ScaleInELSS_0EEEST_EEEEEENS4_6LayoutINS5_IJSC_SC_SC_EEENS5_IJNSA_ILi0EEESY_SY_EEEEENS5_IJNS4_10UnderscoreES11_S11_EEEEENS4_13SM90_TMA_LOADENS4_14ComposedLayoutINS4_7SwizzleILi3ELi4ELi3EEENS4_18smem_ptr_flag_bitsILi8EEENSW_INS5_IJNSA_ILi8EEESG_EEENS5_IJSG_SC_EEEEEEEvNS4_8identityENS4_23SM90_TMA_LOAD_MULTICASTES1E_vS1F_EENS_8epilogue10collective18CollectiveEpilogueINS1I_23Sm100TmaWarpSpecializedILi1ELi1ELi32ELb0ELb0EEEJSH_NS5_IJNSW_ISF_SC_EES1N_EEESI_SJ_SI_SJ_NS1I_6fusion15FusionCallbacksIS1M_NS1P_17LinearCombinationISI_fSI_fLNS_15FloatRoundStyleE2EEESH_S1O_JEEENS4_5SM1004TMEM4LOAD26SM100_TMEM_LOAD_16dp32b32xES14_NS15_INS16_ILi2ELi4ELi3EEES19_NSW_INS5_IJS1A_SF_EEENS5_IJSF_SC_EEEEEEENS4_39AutoVectorizingCopyWithAssumedAlignmentILi128EEENS4_14SM90_TMA_STOREES23_S25_S25_EEEvvEEEEvNT_6ParamsE:
        .type           _ZN7cutlass13device_kernelINS_4gemm6kernel13GemmUniversalIN4cute5tupleIJiiiiEEENS1_10collective13CollectiveMmaINS1_35MainloopSm100TmaUmmaWarpSpecializedILi3ELi2ELi4ENS5_IJNS4_1CILi2EEENSA_ILi1EEESC_EEEEENS5_IJNSA_ILi64EEESF_NSA_ILi128EEEEEENS_12float_e4m3_tENS5_IJlSC_lEEESI_SJ_NS4_8TiledMMAINS4_8MMA_AtomIJNS4_10MMA_TraitsINS4_19SM100_MMA_F8F6F4_SSEJSI_SI_fSF_SF_NS4_17integral_constantINS4_4UMMA5MajorELSQ_0EEESR_NSO_INSP_7ScaleInELSS_0EEEST_EEEEEENS4_6LayoutINS5_IJSC_SC_SC_EEENS5_IJNSA_ILi0EEESY_SY_EEEEENS5_IJNS4_10UnderscoreES11_S11_EEEEENS4_13SM90_TMA_LOADENS4_14ComposedLayoutINS4_7SwizzleILi3ELi4ELi3EEENS4_18smem_ptr_flag_bitsILi8EEENSW_INS5_IJNSA_ILi8EEESG_EEENS5_IJSG_SC_EEEEEEEvNS4_8identityENS4_23SM90_TMA_LOAD_MULTICASTES1E_vS1F_EENS_8epilogue10collective18CollectiveEpilogueINS1I_23Sm100TmaWarpSpecializedILi1ELi1ELi32ELb0ELb0EEEJSH_NS5_IJNSW_ISF_SC_EES1N_EEESI_SJ_SI_SJ_NS1I_6fusion15FusionCallbacksIS1M_NS1P_17LinearCombinationISI_fSI_fLNS_15FloatRoundStyleE2EEESH_S1O_JEEENS4_5SM1004TMEM4LOAD26SM100_TMEM_LOAD_16dp32b32xES14_NS15_INS16_ILi2ELi4ELi3EEES19_NSW_INS5_IJS1A_SF_EEENS5_IJSF_SC_EEEEEEENS4_39AutoVectorizingCopyWithAssumedAlignmentILi128EEENS4_14SM90_TMA_STOREES23_S25_S25_EEEvvEEEEvNT_6ParamsE,@function
        .size           _ZN7cutlass13device_kernelINS_4gemm6kernel13GemmUniversalIN4cute5tupleIJiiiiEEENS1_10collective13CollectiveMmaINS1_35MainloopSm100TmaUmmaWarpSpecializedILi3ELi2ELi4ENS5_IJNS4_1CILi2EEENSA_ILi1EEESC_EEEEENS5_IJNSA_ILi64EEESF_NSA_ILi128EEEEEENS_12float_e4m3_tENS5_IJlSC_lEEESI_SJ_NS4_8TiledMMAINS4_8MMA_AtomIJNS4_10MMA_TraitsINS4_19SM100_MMA_F8F6F4_SSEJSI_SI_fSF_SF_NS4_17integral_constantINS4_4UMMA5MajorELSQ_0EEESR_NSO_INSP_7ScaleInELSS_0EEEST_EEEEEENS4_6LayoutINS5_IJSC_SC_SC_EEENS5_IJNSA_ILi0EEESY_SY_EEEEENS5_IJNS4_10UnderscoreES11_S11_EEEEENS4_13SM90_TMA_LOADENS4_14ComposedLayoutINS4_7SwizzleILi3ELi4ELi3EEENS4_18smem_ptr_flag_bitsILi8EEENSW_INS5_IJNSA_ILi8EEESG_EEENS5_IJSG_SC_EEEEEEEvNS4_8identityENS4_23SM90_TMA_LOAD_MULTICASTES1E_vS1F_EENS_8epilogue10collective18CollectiveEpilogueINS1I_23Sm100TmaWarpSpecializedILi1ELi1ELi32ELb0ELb0EEEJSH_NS5_IJNSW_ISF_SC_EES1N_EEESI_SJ_SI_SJ_NS1I_6fusion15FusionCallbacksIS1M_NS1P_17LinearCombinationISI_fSI_fLNS_15FloatRoundStyleE2EEESH_S1O_JEEENS4_5SM1004TMEM4LOAD26SM100_TMEM_LOAD_16dp32b32xES14_NS15_INS16_ILi2ELi4ELi3EEES19_NSW_INS5_IJS1A_SF_EEENS5_IJSF_SC_EEEEEEENS4_39AutoVectorizingCopyWithAssumedAlignmentILi128EEENS4_14SM90_TMA_STOREES23_S25_S25_EEEvvEEEEvNT_6ParamsE,(.L_x_132 - _ZN7cutlass13device_kernelINS_4gemm6kernel13GemmUniversalIN4cute5tupleIJiiiiEEENS1_10collective13CollectiveMmaINS1_35MainloopSm100TmaUmmaWarpSpecializedILi3ELi2ELi4ENS5_IJNS4_1CILi2EEENSA_ILi1EEESC_EEEEENS5_IJNSA_ILi64EEESF_NSA_ILi128EEEEEENS_12float_e4m3_tENS5_IJlSC_lEEESI_SJ_NS4_8TiledMMAINS4_8MMA_AtomIJNS4_10MMA_TraitsINS4_19SM100_MMA_F8F6F4_SSEJSI_SI_fSF_SF_NS4_17integral_constantINS4_4UMMA5MajorELSQ_0EEESR_NSO_INSP_7ScaleInELSS_0EEEST_EEEEEENS4_6LayoutINS5_IJSC_SC_SC_EEENS5_IJNSA_ILi0EEESY_SY_EEEEENS5_IJNS4_10UnderscoreES11_S11_EEEEENS4_13SM90_TMA_LOADENS4_14ComposedLayoutINS4_7SwizzleILi3ELi4ELi3EEENS4_18smem_ptr_flag_bitsILi8EEENSW_INS5_IJNSA_ILi8EEESG_EEENS5_IJSG_SC_EEEEEEEvNS4_8identityENS4_23SM90_TMA_LOAD_MULTICASTES1E_vS1F_EENS_8epilogue10collective18CollectiveEpilogueINS1I_23Sm100TmaWarpSpecializedILi1ELi1ELi32ELb0ELb0EEEJSH_NS5_IJNSW_ISF_SC_EES1N_EEESI_SJ_SI_SJ_NS1I_6fusion15FusionCallbacksIS1M_NS1P_17LinearCombinationISI_fSI_fLNS_15FloatRoundStyleE2EEESH_S1O_JEEENS4_5SM1004TMEM4LOAD26SM100_TMEM_LOAD_16dp32b32xES14_NS15_INS16_ILi2ELi4ELi3EEES19_NSW_INS5_IJS1A_SF_EEENS5_IJSF_SC_EEEEEEENS4_39AutoVectorizingCopyWithAssumedAlignmentILi128EEENS4_14SM90_TMA_STOREES23_S25_S25_EEEvvEEEEvNT_6ParamsE)
        .other          _ZN7cutlass13device_kernelINS_4gemm6kernel13GemmUniversalIN4cute5tupleIJiiiiEEENS1_10collective13CollectiveMmaINS1_35MainloopSm100TmaUmmaWarpSpecializedILi3ELi2ELi4ENS5_IJNS4_1CILi2EEENSA_ILi1EEESC_EEEEENS5_IJNSA_ILi64EEESF_NSA_ILi128EEEEEENS_12float_e4m3_tENS5_IJlSC_lEEESI_SJ_NS4_8TiledMMAINS4_8MMA_AtomIJNS4_10MMA_TraitsINS4_19SM100_MMA_F8F6F4_SSEJSI_SI_fSF_SF_NS4_17integral_constantINS4_4UMMA5MajorELSQ_0EEESR_NSO_INSP_7ScaleInELSS_0EEEST_EEEEEENS4_6LayoutINS5_IJSC_SC_SC_EEENS5_IJNSA_ILi0EEESY_SY_EEEEENS5_IJNS4_10UnderscoreES11_S11_EEEEENS4_13SM90_TMA_LOADENS4_14ComposedLayoutINS4_7SwizzleILi3ELi4ELi3EEENS4_18smem_ptr_flag_bitsILi8EEENSW_INS5_IJNSA_ILi8EEESG_EEENS5_IJSG_SC_EEEEEEEvNS4_8identityENS4_23SM90_TMA_LOAD_MULTICASTES1E_vS1F_EENS_8epilogue10collective18CollectiveEpilogueINS1I_23Sm100TmaWarpSpecializedILi1ELi1ELi32ELb0ELb0EEEJSH_NS5_IJNSW_ISF_SC_EES1N_EEESI_SJ_SI_SJ_NS1I_6fusion15FusionCallbacksIS1M_NS1P_17LinearCombinationISI_fSI_fLNS_15FloatRoundStyleE2EEESH_S1O_JEEENS4_5SM1004TMEM4LOAD26SM100_TMEM_LOAD_16dp32b32xES14_NS15_INS16_ILi2ELi4ELi3EEES19_NSW_INS5_IJS1A_SF_EEENS5_IJSF_SC_EEEEEEENS4_39AutoVectorizingCopyWithAssumedAlignmentILi128EEENS4_14SM90_TMA_STOREES23_S25_S25_EEEvvEEEEvNT_6ParamsE,@"STO_CUDA_ENTRY STV_DEFAULT"
_ZN7cutlass13device_kernelINS_4gemm6kernel13GemmUniversalIN4cute5tupleIJiiiiEEENS1_10collective13CollectiveMmaINS1_35MainloopSm100TmaUmmaWarpSpecializedILi3ELi2ELi4ENS5_IJNS4_1CILi2EEENSA_ILi1EEESC_EEEEENS5_IJNSA_ILi64EEESF_NSA_ILi128EEEEEENS_12float_e4m3_tENS5_IJlSC_lEEESI_SJ_NS4_8TiledMMAINS4_8MMA_AtomIJNS4_10MMA_TraitsINS4_19SM100_MMA_F8F6F4_SSEJSI_SI_fSF_SF_NS4_17integral_constantINS4_4UMMA5MajorELSQ_0EEESR_NSO_INSP_7ScaleInELSS_0EEEST_EEEEEENS4_6LayoutINS5_IJSC_SC_SC_EEENS5_IJNSA_ILi0EEESY_SY_EEEEENS5_IJNS4_10UnderscoreES11_S11_EEEEENS4_13SM90_TMA_LOADENS4_14ComposedLayoutINS4_7SwizzleILi3ELi4ELi3EEENS4_18smem_ptr_flag_bitsILi8EEENSW_INS5_IJNSA_ILi8EEESG_EEENS5_IJSG_SC_EEEEEEEvNS4_8identityENS4_23SM90_TMA_LOAD_MULTICASTES1E_vS1F_EENS_8epilogue10collective18CollectiveEpilogueINS1I_23Sm100TmaWarpSpecializedILi1ELi1ELi32ELb0ELb0EEEJSH_NS5_IJNSW_ISF_SC_EES1N_EEESI_SJ_SI_SJ_NS1I_6fusion15FusionCallbacksIS1M_NS1P_17LinearCombinationISI_fSI_fLNS_15FloatRoundStyleE2EEESH_S1O_JEEENS4_5SM1004TMEM4LOAD26SM100_TMEM_LOAD_16dp32b32xES14_NS15_INS16_ILi2ELi4ELi3EEES19_NSW_INS5_IJS1A_SF_EEENS5_IJSF_SC_EEEEEEENS4_39AutoVectorizingCopyWithAssumedAlignmentILi128EEENS4_14SM90_TMA_STOREES23_S25_S25_EEEvvEEEEvNT_6ParamsE:
[----:B------:R-:W1:Y:S01]  /*0000*/  LDC R1, c[0x0][0x37c] ;  /* 0x0000df00ff017b82 */ /* 0x000e620000000800 */
[----:B------:R-:W2:Y:S01]  /*0010*/  S2R R76, SR_TID.X ;  /* 0x00000000004c7919 */ /* 0x000ea20000002100 */
[----:B------:R-:W3:Y:S01]  /*0020*/  LDCU.64 UR8, c[0x0][0x890] ;  /* 0x00011200ff0877ac */ /* 0x000ee20008000a00 */
[----:B------:R-:W-:Y:S02]  /*0030*/  PRMT R79, RZ, 0x7610, R79 ;  /* 0x00007610ff4f7816 */ /* 0x000fe4000000004f */
[----:B------:R-:W-:Y:S01]  /*0040*/  ELECT P3, URZ, PT ;  /* 0x0000000000ff782f */ /* 0x000fe20003860000 */
[----:B---3--:R-:W-:-:S04]  /*0050*/  UISETP.NE.U32.AND UP0, UPT, UR8, URZ, UPT ;  /* 0x000000ff0800728c */ /* 0x008fc8000bf05070 */
[----:B------:R-:W-:Y:S01]  /*0060*/  UISETP.NE.AND.EX UP0, UPT, UR9, URZ, UPT, UP0 ;  /* 0x000000ff0900728c */ /* 0x000fe2000bf05300 */
[----:B--2---:R-:W-:-:S05]  /*0070*/  SHF.R.U32.HI R80, RZ, 0x5, R76 ;  /* 0x00000005ff507819 */ /* 0x004fca000001164c */
[----:B------:R-:W2:Y:S02]  /*0080*/  SHFL.IDX PT, R0, R80, RZ, 0x1f ;  /* 0x00001fff50007589 */ /* 0x000ea400000e0000 */
[----:B--2---:R-:W-:Y:S01]  /*0090*/  R2UR UR18, R0 ;  /* 0x00000000001272ca */ /* 0x004fe200000e0000 */
[----:B-1----:R-:W-:-:S14]  /*00a0*/  BRA.U UP0, `(.L_x_0) ;  /* 0x0000000100307547 */ /* 0x002fdc000b800000 */
[----:B------:R-:W1:Y:S02]  /*00b0*/  LDCU.64 UR4, c[0x0][0x888] ;  /* 0x00011100ff0477ac */ /* 0x000e640008000a00 */
[----:B-1----:R-:W-:-:S04]  /*00c0*/  UISETP.NE.U32.AND UP0, UPT, UR4, URZ, UPT ;  /* 0x000000ff0400728c */ /* 0x002fc8000bf05070 */
[----:B------:R-:W-:-:S09]  /*00d0*/  UISETP.NE.AND.EX UP0, UPT, UR5, URZ, UPT, UP0 ;  /* 0x000000ff0500728c */ /* 0x000fd2000bf05300 */
[----:B------:R-:W-:Y:S05]  /*00e0*/  BRA.U !UP0, `(.L_x_1) ;  /* 0x0000000108147547 */ /* 0x000fea000b800000 */
[----:B------:R-:W1:Y:S01]  /*00f0*/  LDC.64 R2, c[0x0][0x888] ;  /* 0x00022200ff027b82 */ /* 0x000e620000000a00 */
[----:B------:R-:W1:Y:S02]  /*0100*/  LDCU.64 UR4, c[0x0][0x358] ;  /* 0x00006b00ff0477ac */ /* 0x000e640008000a00 */
[----:B-1----:R1:W5:Y:S01]  /*0110*/  LDG.E R39, desc[UR4][R2.64] ;  /* 0x0000000402277981 */ /* 0x002362000c1e1900 */
[----:B------:R-:W-:Y:S01]  /*0120*/  HFMA2 R79, -RZ, RZ, 0, 5.9604644775390625e-08 ;  /* 0x00000001ff4f7431 */ /* 0x000fe200000001ff */
[----:B------:R-:W-:Y:S05]  /*0130*/  BRA `(.L_x_0) ;  /* 0x00000000000c7947 */ /* 0x000fea0003800000 */
.L_x_1:
[----:B------:R-:W1:Y:S01]  /*0140*/  LDCU UR4, c[0x0][0x880] ;  /* 0x00011000ff0477ac */ /* 0x000e620008000800 */
[----:B------:R-:W-:Y:S01]  /*0150*/  HFMA2 R79, -RZ, RZ, 0, 5.9604644775390625e-08 ;  /* 0x00000001ff4f7431 */ /* 0x000fe200000001ff */
[----:B-1----:R-:W-:-:S07]  /*0160*/  MOV R39, UR4 ;  /* 0x0000000400277c02 */ /* 0x002fce0008000f00 */
.L_x_0:
[----:B------:R-:W2:Y:S02]  /*0170*/  LDCU.64 UR4, c[0x0][0x8b0] ;  /* 0x00011600ff0477ac */ /* 0x000ea40008000a00 */
[----:B--2---:R-:W-:-:S04]  /*0180*/  UISETP.NE.U32.AND UP0, UPT, UR4, URZ, UPT ;  /* 0x000000ff0400728c */ /* 0x004fc8000bf05070 */
[----:B------:R-:W-:-:S09]  /*0190*/  UISETP.NE.AND.EX UP0, UPT, UR5, URZ, UPT, UP0 ;  /* 0x000000ff0500728c */ /* 0x000fd2000bf05300 */
[----:B------:R-:W-:Y:S05]  /*01a0*/  BRA.U UP0, `(.L_x_2) ;  /* 0x0000000100287547 */ /* 0x000fea000b800000 */
[----:B------:R-:W2:Y:S02]  /*01b0*/  LDCU.64 UR4, c[0x0][0x8a8] ;  /* 0x00011500ff0477ac */ /* 0x000ea40008000a00 */
[----:B--2---:R-:W-:-:S04]  /*01c0*/  UISETP.NE.U32.AND UP0, UPT, UR4, URZ, UPT ;  /* 0x000000ff0400728c */ /* 0x004fc8000bf05070 */
[----:B------:R-:W-:-:S09]  /*01d0*/  UISETP.NE.AND.EX UP0, UPT, UR5, URZ, UPT, UP0 ;  /* 0x000000ff0500728c */ /* 0x000fd2000bf05300 */
[----:B------:R-:W-:Y:S05]  /*01e0*/  BRA.U !UP0, `(.L_x_3) ;  /* 0x0000000108107547 */ /* 0x000fea000b800000 */
[----:B-1----:R-:W1:Y:S01]  /*01f0*/  LDC.64 R2, c[0x0][0x8a8] ;  /* 0x00022a00ff027b82 */ /* 0x002e620000000a00 */
[----:B------:R-:W1:Y:S02]  /*0200*/  LDCU.64 UR4, c[0x0][0x358] ;  /* 0x00006b00ff0477ac */ /* 0x000e640008000a00 */
[----:B-1----:R2:W5:Y:S01]  /*0210*/  LDG.E R38, desc[UR4][R2.64] ;  /* 0x0000000402267981 */ /* 0x002562000c1e1900 */
[----:B------:R-:W-:Y:S05]  /*0220*/  BRA `(.L_x_2) ;  /* 0x0000000000087947 */ /* 0x000fea0003800000 */
.L_x_3:
[----:B------:R-:W2:Y:S02]  /*0230*/  LDCU UR4, c[0x0][0x8a0] ;  /* 0x00011400ff0477ac */ /* 0x000ea40008000800 */
[----:B--2---:R-:W-:Y:S02]  /*0240*/  MOV R38, UR4 ;  /* 0x0000000400267c02 */ /* 0x004fe40008000f00 */
.L_x_2:
[----:B------:R-:W-:Y:S01]  /*0250*/  IMAD.U32 R0, RZ, RZ, UR18 ;  /* 0x00000012ff007e24 */ /* 0x000fe2000f8e00ff */
[----:B------:R-:W-:Y:S04]  /*0260*/  BSSY.RECONVERGENT B0, `(.L_x_4) ;  /* 0x000000c000007945 */ /* 0x000fe80003800200 */
[C---:B------:R-:W-:Y:S02]  /*0270*/  ISETP.NE.OR P1, PT, R0.reuse, 0x1, !P3 ;  /* 0x000000010000780c */ /* 0x040fe40005f25670 */
[----:B------:R-:W-:-:S11]  /*0280*/  ISETP.NE.OR P0, PT, R0, 0x3, !P3 ;  /* 0x000000030000780c */ /* 0x000fd60005f05670 */
[----:B------:R-:W-:Y:S05]  /*0290*/  @P1 BRA `(.L_x_5) ;  /* 0x0000000000201947 */ /* 0x000fea0003800000 */
[----:B------:R-:W3:Y:S02]  /*02a0*/  LDCU.64 UR4, c[0x0][0x348] ;  /* 0x00006900ff0477ac */ /* 0x000ee40008000a00 */
[----:B---3--:R-:W-:Y:S02]  /*02b0*/  UIADD3 UR6, UP1, UPT, UR4, 0x80, URZ ;  /* 0x0000008004067890 */ /* 0x008fe4000ff3e0ff */
[----:B------:R-:W-:Y:S02]  /*02c0*/  UIADD3 UR4, UP0, UPT, UR4, 0x180, URZ ;  /* 0x0000018004047890 */ /* 0x000fe4000ff1e0ff */
[----:B------:R-:W-:Y:S02]  /*02d0*/  UIADD3.X UR7, UPT, UPT, URZ, UR5, URZ, UP1, !UPT ;  /* 0x00000005ff077290 */ /* 0x000fe40008ffe4ff */
[----:B------:R-:W-:-:S07]  /*02e0*/  UIADD3.X UR5, UPT, UPT, URZ, UR5, URZ, UP0, !UPT ;  /* 0x00000005ff057290 */ /* 0x000fce00087fe4ff */
[----:B------:R3:W-:Y:S02]  /*02f0*/  UTMACCTL.PF [UR6] ;  /* 0x00000000060079b9 */ /* 0x0007e40008040000 */
[----:B------:R3:W-:Y:S02]  /*0300*/  UTMACCTL.PF [UR4] ;  /* 0x00000000040079b9 */ /* 0x0007e40008040000 */
[----:B---3--:R-:W-:Y:S01]  /*0310*/  NOP ;  /* 0x0000000000007918 */ /* 0x008fe20000000000 */
.L_x_5:
[----:B------:R-:W-:Y:S05]  /*0320*/  BSYNC.RECONVERGENT B0 ;  /* 0x0000000000007941 */ /* 0x000fea0003800200 */
.L_x_4:
[----:B------:R-:W-:Y:S04]  /*0330*/  BSSY.RECONVERGENT B0, `(.L_x_6) ;  /* 0x000000a000007945 */ /* 0x000fe80003800200 */
        /* <DEDUP_REMOVED lines=9> */
.L_x_7:
[----:B------:R-:W-:Y:S05]  /*03d0*/  BSYNC.RECONVERGENT B0 ;  /* 0x0000000000007941 */ /* 0x000fea0003800200 */
.L_x_6:
[----:B------:R-:W3:Y:S01]  /*03e0*/  LDCU.64 UR4, c[0x0][0x888] ;  /* 0x00011100ff0477ac */ /* 0x000ee20008000a00 */
[----:B------:R-:W-:Y:S02]  /*03f0*/  UISETP.EQ.U32.AND UP2, UPT, UR8, URZ, UPT ;  /* 0x000000ff0800728c */ /* 0x000fe4000bf42070 */
[----:B------:R-:W-:Y:S02]  /*0400*/  UPLOP3.LUT UP3, UPT, UPT, UPT, UPT, 0x80, 0x8 ;  /* 0x000000000008789c */ /* 0x000fe40003f6f070 */
[----:B---3--:R-:W-:-:S04]  /*0410*/  UISETP.NE.U32.AND UP0, UPT, UR4, URZ, UPT ;  /* 0x000000ff0400728c */ /* 0x008fc8000bf05070 */
[----:B------:R-:W-:-:S04]  /*0420*/  UISETP.NE.AND.EX UP1, UPT, UR5, URZ, UPT, UP0 ;  /* 0x000000ff0500728c */ /* 0x000fc8000bf25300 */
[----:B------:R-:W-:-:S04]  /*0430*/  UISETP.EQ.OR.EX UP4, UPT, UR9, URZ, !UP1, UP2 ;  /* 0x000000ff0900728c */ /* 0x000fc8000cf82720 */
[----:B------:R-:W-:-:S05]  /*0440*/  UP2UR UR61, UPR, URZ, 0x10 ;  /* 0x00000010ff3d7883 */ /* 0x000fca0008000000 */
[----:B------:R-:W-:Y:S07]  /*0450*/  BRA.U !UP4, `(.L_x_8) ;  /* 0x000000010c207547 */ /* 0x000fee000b800000 */
[----:B------:R-:W-:Y:S01]  /*0460*/  UISETP.NE.U32.AND UP2, UPT, UR8, URZ, UPT ;  /* 0x000000ff0800728c */ /* 0x000fe2000bf45070 */
[----:B-----5:R-:W-:Y:S01]  /*0470*/  FSETP.NEU.AND P0, PT, R39, RZ, PT ;  /* 0x000000ff2700720b */ /* 0x020fe20003f0d000 */
[----:B------:R-:W-:Y:S02]  /*0480*/  USEL UR4, URZ, 0xffffffff, UP1 ;  /* 0xffffffffff047887 */ /* 0x000fe40008800000 */
[----:B------:R-:W-:-:S10]  /*0490*/  UISETP.NE.AND.EX UP2, UPT, UR9, URZ, UPT, UP2 ;  /* 0x000000ff0900728c */ /* 0x000fd4000bf45320 */
[----:B------:R-:W-:Y:S01]  /*04a0*/  VOTEU.ANY UP0, P0 ;  /* 0x0000000000ff7886 */ /* 0x000fe20000000100 */
[----:B------:R-:W-:-:S04]  /*04b0*/  @!UP2 USEL UR4, URZ, 0xffffffff, UP0 ;  /* 0xffffffffff04a887 */ /* 0x000fc80008000000 */
[----:B------:R-:W-:-:S04]  /*04c0*/  ULOP3.LUT UR4, UR4, 0x1, URZ, 0xc0, !UPT ;  /* 0x0000000104047892 */ /* 0x000fc8000f8ec0ff */
[----:B------:R-:W-:-:S11]  /*04d0*/  UISETP.NE.U32.AND UP3, UPT, UR4, 0x1, UPT ;  /* 0x000000010400788c */ /* 0x000fd6000bf65070 */
.L_x_8:
[----:B-12---:R-:W1:Y:S01]  /*04e0*/  SHFL.IDX PT, R2, R80, RZ, 0x1f ;  /* 0x00001fff50027589 */ /* 0x006e6200000e0000 */
[----:B------:R-:W-:Y:S01]  /*04f0*/  UISETP.NE.AND UP5, UPT, UR18, 0x2, UPT ;  /* 0x000000021200788c */ /* 0x000fe2000bfa5270 */
[----:B-1----:R-:W-:-:S13]  /*0500*/  ISETP.NE.AND P0, PT, R2, RZ, PT ;  /* 0x000000ff0200720c */ /* 0x002fda0003f05270 */
[----:B------:R-:W-:Y:S05]  /*0510*/  @P0 BRA `(.L_x_9) ;  /* 0x0000000000500947 */ /* 0x000fea0003800000 */
[----:B------:R-:W1:Y:S01]  /*0520*/  S2UR UR4, SR_CgaCtaId ;  /* 0x00000000000479c3 */ /* 0x000e620000008800 */
[----:B------:R-:W-:Y:S01]  /*0530*/  UMOV UR5, 0x400 ;  /* 0x0000040000057882 */ /* 0x000fe20000000000 */
[----:B------:R-:W-:Y:S01]  /*0540*/  UMOV UR8, 0x1 ;  /* 0x0000000100087882 */ /* 0x000fe20000000000 */
[----:B------:R-:W-:Y:S01]  /*0550*/  UMOV UR6, 0x2 ;  /* 0x0000000200067882 */ /* 0x000fe20000000000 */
[----:B------:R-:W-:-:S04]  /*0560*/  UIADD3 UR8, UPT, UPT, -UR8, 0x100000, URZ ;  /* 0x0010000008087890 */ /* 0x000fc8000fffe1ff */
[----:B------:R-:W-:Y:S02]  /*0570*/  USHF.L.U32 UR9, UR8, 0xb, URZ ;  /* 0x0000000b08097899 */ /* 0x000fe400080006ff */
[----:B------:R-:W-:Y:S02]  /*0580*/  USHF.L.U32 UR8, UR8, 0x1, URZ ;  /* 0x0000000108087899 */ /* 0x000fe400080006ff */
[----:B------:R-:W-:-:S04]  /*0590*/  UIADD3 UR6, UPT, UPT, -UR6, 0x100000, URZ ;  /* 0x0010000006067890 */ /* 0x000fc8000fffe1ff */
[----:B------:R-:W-:Y:S02]  /*05a0*/  USHF.L.U32 UR7, UR6, 0xb, URZ ;  /* 0x0000000b06077899 */ /* 0x000fe400080006ff */
[----:B------:R-:W-:Y:S01]  /*05b0*/  USHF.L.U32 UR6, UR6, 0x1, URZ ;  /* 0x0000000106067899 */ /* 0x000fe200080006ff */
[----:B------:R-:W-:Y:S01]  /*05c0*/  ELECT P0, URZ, PT ;  /* 0x0000000000ff782f */ /* 0x000fe20003800000 */
[----:B-1----:R-:W-:Y:S01]  /*05d0*/  ULEA UR4, UR4, UR5, 0x18 ;  /* 0x0000000504047291 */ /* 0x002fe2000f8ec0ff */
[----:B------:R-:W1:Y:S11]  /*05e0*/  FENCE.VIEW.ASYNC.S ;  /* 0x00000000000073c6 */ /* 0x000e760000000000 */
[----:B-1----:R1:W2:Y:S01]  /*05f0*/  SYNCS.EXCH.64 URZ, [UR4], UR8 ;  /* 0x0000000804ff75b2 */ /* 0x0022a20008000100 */
[----:B------:R1:W3:Y:S01]  /*0600*/  SYNCS.EXCH.64 URZ, [UR4+0x18], UR6 ;  /* 0x0000180604ff75b2 */ /* 0x0002e20008000100 */
[----:B------:R1:W4:Y:S01]  /*0610*/  SYNCS.EXCH.64 URZ, [UR4+0x8], UR8 ;  /* 0x0000080804ff75b2 */ /* 0x0003220008000100 */
[----:B------:R1:W1:Y:S01]  /*0620*/  SYNCS.EXCH.64 URZ, [UR4+0x20], UR6 ;  /* 0x0000200604ff75b2 */ /* 0x0002620008000100 */
[----:B------:R1:W1:Y:S01]  /*0630*/  SYNCS.EXCH.64 URZ, [UR4+0x10], UR8 ;  /* 0x0000100804ff75b2 */ /* 0x0002620008000100 */
[----:B------:R1:W1:Y:S01]  /*0640*/  SYNCS.EXCH.64 URZ, [UR4+0x28], UR6 ;  /* 0x0000280604ff75b2 */ /* 0x0002620008000100 */
[----:B------:R-:W-:Y:S01]  /*0650*/  NOP ;  /* 0x0000000000007918 */ /* 0x000fe20000000000 */
.L_x_9:
[----:B------:R-:W2:Y:S01]  /*0660*/  SHFL.IDX PT, R2, R80, RZ, 0x1f ;  /* 0x00001fff50027589 */ /* 0x000ea200000e0000 */
[----:B------:R-:W-:Y:S01]  /*0670*/  NOP ;  /* 0x0000000000007918 */ /* 0x000fe20000000000 */
[----:B--2---:R-:W-:-:S13]  /*0680*/  ISETP.NE.AND P0, PT, R2, 0x1, PT ;  /* 0x000000010200780c */ /* 0x004fda0003f05270 */
[----:B------:R-:W-:Y:S05]  /*0690*/  @P0 BRA `(.L_x_10) ;  /* 0x0000000000400947 */ /* 0x000fea0003800000 */
[----:B-1----:R-:W1:Y:S01]  /*06a0*/  S2UR UR4, SR_CgaCtaId ;  /* 0x00000000000479c3 */ /* 0x002e620000008800 */
        /* <DEDUP_REMOVED lines=12> */
[----:B-1----:R2:W1:Y:S01]  /*0770*/  SYNCS.EXCH.64 URZ, [UR4+0x30], UR8 ;  /* 0x0000300804ff75b2 */ /* 0x0024620008000100 */
[----:B------:R2:W1:Y:S02]  /*0780*/  SYNCS.EXCH.64 URZ, [UR4+0x38], UR6 ;  /* 0x0000380604ff75b2 */ /* 0x0004640008000100 */
[----:B--2---:R-:W-:Y:S01]  /*0790*/  NOP ;  /* 0x0000000000007918 */ /* 0x004fe20000000000 */
.L_x_10:
[----:B------:R-:W2:Y:S01]  /*07a0*/  SHFL.IDX PT, R2, R80, RZ, 0x1f ;  /* 0x00001fff50027589 */ /* 0x000ea200000e0000 */
[----:B------:R-:W-:Y:S01]  /*07b0*/  NOP ;  /* 0x0000000000007918 */ /* 0x000fe20000000000 */
[----:B--2---:R-:W-:-:S13]  /*07c0*/  ISETP.NE.AND P0, PT, R2, 0x3, PT ;  /* 0x000000030200780c */ /* 0x004fda0003f05270 */
[----:B------:R-:W-:Y:S05]  /*07d0*/  @P0 BRA `(.L_x_11) ;  /* 0x0000000000300947 */ /* 0x000fea0003800000 */
[----:B-1----:R-:W1:Y:S01]  /*07e0*/  S2UR UR4, SR_CgaCtaId ;  /* 0x00000000000479c3 */ /* 0x002e620000008800 */
[----:B------:R-:W-:Y:S01]  /*07f0*/  UMOV UR6, 0x400 ;  /* 0x0000040000067882 */ /* 0x000fe20000000000 */
[----:B------:R-:W-:Y:S01]  /*0800*/  UMOV UR5, 0x20 ;  /* 0x0000002000057882 */ /* 0x000fe20000000000 */
[----:B------:R-:W-:Y:S01]  /*0810*/  ELECT P0, URZ, PT ;  /* 0x0000000000ff782f */ /* 0x000fe20003800000 */
[----:B-1----:R-:W-:Y:S02]  /*0820*/  ULEA UR6, UR4, UR6, 0x18 ;  /* 0x0000000604067291 */ /* 0x002fe4000f8ec0ff */
[----:B------:R-:W-:-:S04]  /*0830*/  UIADD3 UR4, UPT, UPT, -UR5, 0x100000, URZ ;  /* 0x0010000005047890 */ /* 0x000fc8000fffe1ff */
[----:B------:R-:W-:Y:S02]  /*0840*/  USHF.L.U32 UR5, UR4, 0xb, URZ ;  /* 0x0000000b04057899 */ /* 0x000fe400080006ff */
[----:B------:R-:W-:Y:S01]  /*0850*/  USHF.L.U32 UR4, UR4, 0x1, URZ ;  /* 0x0000000104047899 */ /* 0x000fe200080006ff */
[----:B------:R-:W1:Y:S11]  /*0860*/  FENCE.VIEW.ASYNC.S ;  /* 0x00000000000073c6 */ /* 0x000e760000000000 */
[----:B-1----:R2:W1:Y:S01]  /*0870*/  SYNCS.EXCH.64 URZ, [UR6+0x40], UR4 ;  /* 0x0000400406ff75b2 */ /* 0x0024620008000100 */
[----:B------:R2:W1:Y:S02]  /*0880*/  SYNCS.EXCH.64 URZ, [UR6+0x48], UR4 ;  /* 0x0000480406ff75b2 */ /* 0x0004640008000100 */
[----:B--2---:R-:W-:Y:S01]  /*0890*/  NOP ;  /* 0x0000000000007918 */ /* 0x004fe20000000000 */
.L_x_11:
[----:B------:R-:W2:Y:S01]  /*08a0*/  SHFL.IDX PT, R2, R80, RZ, 0x1f ;  /* 0x00001fff50027589 */ /* 0x000ea200000e0000 */
[----:B------:R-:W-:Y:S01]  /*08b0*/  NOP ;  /* 0x0000000000007918 */ /* 0x000fe20000000000 */
[----:B--2---:R-:W-:-:S13]  /*08c0*/  ISETP.NE.AND P0, PT, R2, 0x4, PT ;  /* 0x000000040200780c */ /* 0x004fda0003f05270 */
[----:B------:R-:W-:Y:S05]  /*08d0*/  @P0 BRA `(.L_x_12) ;  /* 0x00000000004c0947 */ /* 0x000fea0003800000 */
[----:B-1----:R-:W1:Y:S01]  /*08e0*/  S2UR UR6, SR_CgaCtaId ;  /* 0x00000000000679c3 */ /* 0x002e620000008800 */
[----:B------:R-:W-:Y:S01]  /*08f0*/  UMOV UR4, 0x1e0 ;  /* 0x000001e000047882 */ /* 0x000fe20000000000 */
[----:B------:R-:W-:Y:S01]  /*0900*/  UMOV UR5, 0x400 ;  /* 0x0000040000057882 */ /* 0x000fe20000000000 */
[----:B------:R-:W-:Y:S01]  /*0910*/  USEL UR4, UR4, 0x1a0, UP3 ;  /* 0x000001a004047887 */ /* 0x000fe20009800000 */
[----:B------:R-:W-:Y:S01]  /*0920*/  UMOV UR8, 0x1 ;  /* 0x0000000100087882 */ /* 0x000fe20000000000 */
[----:B------:R-:W-:Y:S01]  /*0930*/  ELECT P0, URZ, PT ;  /* 0x0000000000ff782f */ /* 0x000fe20003800000 */
[----:B------:R-:W-:-:S04]  /*0940*/  UIADD3 UR8, UPT, UPT, -UR8, 0x100000, URZ ;  /* 0x0010000008087890 */ /* 0x000fc8000fffe1ff */
[----:B------:R-:W-:Y:S02]  /*0950*/  USHF.L.U32 UR9, UR8, 0xb, URZ ;  /* 0x0000000b08097899 */ /* 0x000fe400080006ff */
[----:B------:R-:W-:Y:S02]  /*0960*/  USHF.L.U32 UR8, UR8, 0x1, URZ ;  /* 0x0000000108087899 */ /* 0x000fe400080006ff */
[----:B-1----:R-:W-:Y:S02]  /*0970*/  ULEA UR6, UR6, UR5, 0x18 ;  /* 0x0000000506067291 */ /* 0x002fe4000f8ec0ff */
[----:B------:R-:W-:-:S04]  /*0980*/  UIADD3 UR4, UPT, UPT, -UR4, 0x100000, URZ ;  /* 0x0010000004047890 */ /* 0x000fc8000fffe1ff */
[----:B------:R-:W-:Y:S02]  /*0990*/  USHF.L.U32 UR5, UR4, 0xb, URZ ;  /* 0x0000000b04057899 */ /* 0x000fe400080006ff */
[----:B------:R-:W-:Y:S01]  /*09a0*/  USHF.L.U32 UR4, UR4, 0x1, URZ ;  /* 0x0000000104047899 */ /* 0x000fe200080006ff */
[----:B------:R-:W1:Y:S03]  /*09b0*/  FENCE.VIEW.ASYNC.S ;  /* 0x00000000000073c6 */ /* 0x000e660000000000 */
[----:B-1----:R2:W1:Y:S08]  /*09c0*/  SYNCS.EXCH.64 URZ, [UR6+0x50], UR8 ;  /* 0x0000500806ff75b2 */ /* 0x0024700008000100 */
[----:B------:R2:W1:Y:S01]  /*09d0*/  SYNCS.EXCH.64 URZ, [UR6+0x60], UR4 ;  /* 0x0000600406ff75b2 */ /* 0x0004620008000100 */
[----:B------:R2:W1:Y:S01]  /*09e0*/  SYNCS.EXCH.64 URZ, [UR6+0x58], UR8 ;  /* 0x0000580806ff75b2 */ /* 0x0004620008000100 */
[----:B------:R2:W1:Y:S02]  /*09f0*/  SYNCS.EXCH.64 URZ, [UR6+0x68], UR4 ;  /* 0x0000680406ff75b2 */ /* 0x0004640008000100 */
[----:B--2---:R-:W-:Y:S01]  /*0a00*/  NOP ;  /* 0x0000000000007918 */ /* 0x004fe20000000000 */
.L_x_12:
        /* <DEDUP_REMOVED lines=18> */
[----:B------:R2:W1:Y:S01]  /*0b30*/  SYNCS.EXCH.64 URZ, [UR4+0x90], UR6 ;  /* 0x0000900604ff75b2 */ /* 0x0004620008000100 */
[----:B------:R2:W1:Y:S01]  /*0b40*/  SYNCS.EXCH.64 URZ, [UR4+0x78], UR8 ;  /* 0x0000780804ff75b2 */ /* 0x0004620008000100 */
[----:B------:R2:W1:Y:S01]  /*0b50*/  SYNCS.EXCH.64 URZ, [UR4+0x98], UR6 ;  /* 0x0000980604ff75b2 */ /* 0x0004620008000100 */
[----:B------:R2:W1:Y:S01]  /*0b60*/  SYNCS.EXCH.64 URZ, [UR4+0x80], UR8 ;  /* 0x0000800804ff75b2 */ /* 0x0004620008000100 */
[----:B------:R2:W1:Y:S01]  /*0b70*/  SYNCS.EXCH.64 URZ, [UR4+0xa0], UR6 ;  /* 0x0000a00604ff75b2 */ /* 0x0004620008000100 */
[----:B------:R2:W1:Y:S01]  /*0b80*/  SYNCS.EXCH.64 URZ, [UR4+0x88], UR8 ;  /* 0x0000880804ff75b2 */ /* 0x0004620008000100 */
[----:B------:R2:W1:Y:S02]  /*0b90*/  SYNCS.EXCH.64 URZ, [UR4+0xa8], UR6 ;  /* 0x0000a80604ff75b2 */ /* 0x0004640008000100 */
[----:B--2---:R-:W-:Y:S01]  /*0ba0*/  NOP ;  /* 0x0000000000007918 */ /* 0x004fe20000000000 */
.L_x_13:
[----:B------:R-:W2:Y:S01]  /*0bb0*/  SHFL.IDX PT, R2, R80, RZ, 0x1f ;  /* 0x00001fff50027589 */ /* 0x000ea200000e0000 */
[----:B------:R-:W1:Y:S01]  /*0bc0*/  S2UR UR48, SR_CgaCtaId ;  /* 0x00000000003079c3 */ /* 0x000e620000008800 */
[----:B------:R-:W-:Y:S01]  /*0bd0*/  NOP ;  /* 0x0000000000007918 */ /* 0x000fe20000000000 */
[----:B--2---:R-:W-:-:S13]  /*0be0*/  ISETP.NE.AND P0, PT, R2, 0x3, PT ;  /* 0x000000030200780c */ /* 0x004fda0003f05270 */
[----:B-1----:R-:W-:Y:S05]  /*0bf0*/  @P0 BRA `(.L_x_14) ;  /* 0x0000000000340947 */ /* 0x002fea0003800000 */
[----:B------:R-:W-:Y:S01]  /*0c00*/  UMOV UR4, 0x400 ;  /* 0x0000040000047882 */ /* 0x000fe20000000000 */
[----:B------:R-:W-:Y:S01]  /*0c10*/  UMOV UR6, 0x20 ;  /* 0x0000002000067882 */ /* 0x000fe20000000000 */
[----:B------:R-:W-:Y:S02]  /*0c20*/  ULEA UR4, UR48, UR4, 0x18 ;  /* 0x0000000430047291 */ /* 0x000fe4000f8ec0ff */
[----:B------:R-:W-:-:S04]  /*0c30*/  UIADD3 UR6, UPT, UPT, -UR6, 0x100000, URZ ;  /* 0x0010000006067890 */ /* 0x000fc8000fffe1ff */
[----:B------:R-:W-:Y:S02]  /*0c40*/  USHF.L.U32 UR7, UR6, 0xb, URZ ;  /* 0x0000000b06077899 */ /* 0x000fe400080006ff */
[----:B------:R-:W-:Y:S01]  /*0c50*/  USHF.L.U32 UR6, UR6, 0x1, URZ ;  /* 0x0000000106067899 */ /* 0x000fe200080006ff */
[----:B------:R-:W-:Y:S01]  /*0c60*/  ELECT P0, URZ, PT ;  /* 0x0000000000ff782f */ /* 0x000fe20003800000 */
[----:B------:R-:W1:Y:S10]  /*0c70*/  FENCE.VIEW.ASYNC.S ;  /* 0x00000000000073c6 */ /* 0x000e740000000000 */
[----:B-1----:R1:W2:Y:S01]  /*0c80*/  SYNCS.EXCH.64 URZ, [UR4+0xb0], UR6 ;  /* 0x0000b00604ff75b2 */ /* 0x0022a20008000100 */
[----:B------:R1:W1:Y:S01]  /*0c90*/  SYNCS.EXCH.64 URZ, [UR4+0xc0], UR6 ;  /* 0x0000c00604ff75b2 */ /* 0x0002620008000100 */
[----:B------:R1:W1:Y:S01]  /*0ca0*/  SYNCS.EXCH.64 URZ, [UR4+0xb8], UR6 ;  /* 0x0000b80604ff75b2 */ /* 0x0002620008000100 */
[----:B------:R1:W1:Y:S01]  /*0cb0*/  SYNCS.EXCH.64 URZ, [UR4+0xc8], UR6 ;  /* 0x0000c80604ff75b2 */ /* 0x0002620008000100 */
[----:B------:R-:W-:Y:S01]  /*0cc0*/  NOP ;  /* 0x0000000000007918 */ /* 0x000fe20000000000 */
.L_x_14:
[----:B-1----:R-:W1:Y:S01]  /*0cd0*/  LDCU UR4, c[0x0][0x36c] ;  /* 0x00006d80ff0477ac */ /* 0x002e620008000800 */
[----:B------:R-:W-:Y:S01]  /*0ce0*/  ISETP.NE.OR P3, PT, R0, 0x2, !P3 ;  /* 0x000000020000780c */ /* 0x000fe20005f65670 */
[----:B------:R-:W-:Y:S01]  /*0cf0*/  NOP ;  /* 0x0000000000007918 */ /* 0x000fe20000000000 */
[----:B------:R-:W-:Y:S01]  /*0d00*/  LOP3.LUT R0, R76, 0x1f, RZ, 0xc0, !PT ;  /* 0x0000001f4c007812 */ /* 0x000fe200078ec0ff */
[----:B------:R-:W-:Y:S02]  /*0d10*/  UISETP.NE.AND UP4, UPT, UR18, URZ, UPT ;  /* 0x000000ff1200728c */ /* 0x000fe4000bf85270 */
[----:B-1----:R-:W-:-:S09]  /*0d20*/  UISETP.EQ.U32.AND UP6, UPT, UR4, 0x1, UPT ;  /* 0x000000010400788c */ /* 0x002fd2000bfc2070 */
[----:B------:R-:W-:Y:S05]  /*0d30*/  BRA.U !UP6, `(.L_x_15) ;  /* 0x000000010e087547 */ /* 0x000fea000b800000 */
[----:B--234-:R-:W-:Y:S01]  /*0d40*/  UCGABAR_ARV ;  /* 0x00000000000079c7 */ /* 0x01cfe20008000000 */
[----:B------:R-:W-:Y:S05]  /*0d50*/  BRA `(.L_x_16) ;  /* 0x0000000000047947 */ /* 0x000fea0003800000 */
.L_x_15:
[----:B--234-:R-:W-:Y:S01]  /*0d60*/  NOP ;  /* 0x0000000000007918 */ /* 0x01cfe20000000000 */
.L_x_16:
[----:B------:R-:W1:Y:S01]  /*0d70*/  S2UR UR46, SR_CTAID.X ;  /* 0x00000000002e79c3 */ /* 0x000e620000002500 */
[----:B------:R-:W-:-:S05]  /*0d80*/  CS2R.32 R3, SR_CgaSize ;  /* 0x0000000000037805 */ /* 0x000fca0000008a00 */
[----:B------:R-:W-:-:S05]  /*0d90*/  IMAD R3, R3, -0xa0, RZ ;  /* 0xffffff6003037824 */ /* 0x000fca00078e02ff */
[----:B------:R-:W-:-:S14]  /*0da0*/  R2UR UR5, R3 ;  /* 0x00000000030572ca */ /* 0x000fdc00000e0000 */
[----:B------:R-:W2:Y:S01]  /*0db0*/  LDCU UR5, c[0x0][UR5+0x2b0] ;  /* 0x00005600050577ac */ /* 0x000ea20008000800 */
[----:B------:R-:W-:-:S05]  /*0dc0*/  CS2R.32 R3, SR_CgaSize ;  /* 0x0000000000037805 */ /* 0x000fca0000008a00 */
[----:B------:R-:W-:-:S05]  /*0dd0*/  IMAD R3, R3, -0xa0, RZ ;  /* 0xffffff6003037824 */ /* 0x000fca00078e02ff */
[----:B------:R-:W-:-:S14]  /*0de0*/  R2UR UR4, R3 ;  /* 0x00000000030472ca */ /* 0x000fdc00000e0000 */
[----:B------:R-:W3:Y:S01]  /*0df0*/  LDCU UR4, c[0x0][UR4+0x2b4] ;  /* 0x00005680040477ac */ /* 0x000ee20008000800 */
[----:B------:R-:W4:Y:S01]  /*0e00*/  S2UR UR45, SR_CTAID.Y ;  /* 0x00000000002d79c3 */ /* 0x000f220000002600 */
[----:B------:R-:W-:-:S05]  /*0e10*/  CS2R.32 R3, SR_CgaSize ;  /* 0x0000000000037805 */ /* 0x000fca0000008a00 */
[----:B------:R-:W-:-:S05]  /*0e20*/  IMAD R3, R3, -0xa0, RZ ;  /* 0xffffff6003037824 */ /* 0x000fca00078e02ff */
[----:B------:R-:W-:-:S14]  /*0e30*/  R2UR UR60, R3 ;  /* 0x00000000033c72ca */ /* 0x000fdc00000e0000 */
[----:B------:R-:W3:Y:S01]  /*0e40*/  LDCU UR60, c[0x0][UR60+0x2a0] ;  /* 0x000054003c3c77ac */ /* 0x000ee20008000800 */
[----:B------:R-:W-:-:S05]  /*0e50*/  CS2R.32 R3, SR_CgaSize ;  /* 0x0000000000037805 */ /* 0x000fca0000008a00 */
[----:B------:R-:W-:-:S05]  /*0e60*/  IMAD R3, R3, -0xa0, RZ ;  /* 0xffffff6003037824 */ /* 0x000fca00078e02ff */
[----:B------:R-:W-:-:S14]  /*0e70*/  R2UR UR57, R3 ;  /* 0x00000000033972ca */ /* 0x000fdc00000e0000 */
[----:B------:R-:W3:Y:S01]  /*0e80*/  LDCU UR57, c[0x0][UR57+0x2a4] ;  /* 0x00005480393977ac */ /* 0x000ee20008000800 */
[----:B------:R-:W-:Y:S01]  /*0e90*/  USHF.L.U32 UR24, UR48, 0xc, URZ ;  /* 0x0000000c30187899 */ /* 0x000fe200080006ff */
[----:B------:R-:W3:Y:S01]  /*0ea0*/  LDCU UR19, c[0x0][0xb24] ;  /* 0x00016480ff1377ac */ /* 0x000ee20008000800 */
[----:B------:R-:W3:Y:S01]  /*0eb0*/  LDCU UR42, c[0x0][0xb24] ;  /* 0x00016480ff2a77ac */ /* 0x000ee20008000800 */
[----:B-1----:R-:W-:Y:S01]  /*0ec0*/  I2FP.F32.U32 R3, UR46 ;  /* 0x0000002e00037c45 */ /* 0x002fe20008201000 */
[----:B------:R-:W1:Y:S04]  /*0ed0*/  LDCU UR22, c[0x0][0xb30] ;  /* 0x00016600ff1677ac */ /* 0x000e680008000800 */
[----:B--2---:R-:W-:Y:S01]  /*0ee0*/  FMUL R3, R3, UR5 ;  /* 0x0000000503037c20 */ /* 0x004fe20008400000 */
[----:B------:R-:W-:Y:S01]  /*0ef0*/  ULOP3.LUT UR24, UR24, 0x1000, URZ, 0xc0, !UPT ;  /* 0x0000100018187892 */ /* 0x000fe2000f8ec0ff */
[----:B----4-:R-:W-:-:S04]  /*0f00*/  I2FP.F32.U32 R2, UR45 ;  /* 0x0000002d00027c45 */ /* 0x010fc80008201000 */
[----:B------:R-:W2:Y:S01]  /*0f10*/  F2I.U32.TRUNC.NTZ R3, R3 ;  /* 0x0000000300037305 */ /* 0x000ea2000020f000 */
[----:B---3--:R-:W-:-:S07]  /*0f20*/  FMUL R2, R2, UR4 ;  /* 0x0000000402027c20 */ /* 0x008fce0008400000 */
[----:B------:R-:W3:Y:S01]  /*0f30*/  F2I.U32.TRUNC.NTZ R2, R2 ;  /* 0x0000000200027305 */ /* 0x000ee2000020f000 */
[----:B--2---:R-:W-:Y:S02]  /*0f40*/  R2UR UR5, R3 ;  /* 0x00000000030572ca */ /* 0x004fe400000e0000 */
[----:B---3--:R-:W-:Y:S02]  /*0f50*/  R2UR UR4, R2 ;  /* 0x00000000020472ca */ /* 0x008fe400000e0000 */
[----:B------:R-:W-:-:S09]  /*0f60*/  PRMT R2, RZ, 0x7610, R2 ;  /* 0x00007610ff027816 */ /* 0x000fd20000000002 */
[----:B------:R-:W-:-:S04]  /*0f70*/  UIADD3 UR5, UPT, UPT, -UR5, URZ, URZ ;  /* 0x000000ff05057290 */ /* 0x000fc8000fffe1ff */
[----:B------:R-:W-:Y:S02]  /*0f80*/  UIMAD UR60, UR60, UR5, UR46 ;  /* 0x000000053c3c72a4 */ /* 0x000fe4000f8e022e */
[----:B------:R-:W-:-:S04]  /*0f90*/  UIADD3 UR4, UPT, UPT, -UR4, URZ, URZ ;  /* 0x000000ff04047290 */ /* 0x000fc8000fffe1ff */
[----:B------:R-:W-:Y:S01]  /*0fa0*/  UIMAD UR57, UR57, UR4, UR45 ;  /* 0x00000004393972a4 */ /* 0x000fe2000f8e022d */
[----:B-1----:R-:W-:Y:S11]  /*0fb0*/  BRA.U UP4, `(.L_x_17) ;  /* 0x0000000104247547 */ /* 0x002ff6000b800000 */
[----:B------:R-:W-:-:S04]  /*0fc0*/  UISETP.NE.AND UP0, UPT, UR57, URZ, UPT ;  /* 0x000000ff3900728c */ /* 0x000fc8000bf05270 */
[----:B------:R-:W-:-:S04]  /*0fd0*/  UISETP.EQ.OR UP0, UPT, UR60, URZ, !UP0 ;  /* 0x000000ff3c00728c */ /* 0x000fc8000c702670 */
[----:B------:R-:W-:Y:S02]  /*0fe0*/  USEL UR5, URZ, 0x1, !UP0 ;  /* 0x00000001ff057887 */ /* 0x000fe4000c000000 */
[----:B------:R-:W-:-:S04]  /*0ff0*/  UISETP.NE.AND UP0, UPT, UR57, URZ, UPT ;  /* 0x000000ff3900728c */ /* 0x000fc8000bf05270 */
[----:B------:R-:W-:Y:S02]  /*1000*/  USEL UR4, URZ, 0x2, UP0 ;  /* 0x00000002ff047887 */ /* 0x000fe40008000000 */
[----:B------:R-:W-:-:S04]  /*1010*/  UISETP.NE.AND UP0, UPT, UR60, 0x1, UPT ;  /* 0x000000013c00788c */ /* 0x000fc8000bf05270 */
[----:B------:R-:W-:-:S04]  /*1020*/  USEL UR4, UR4, 0x2, UP0 ;  /* 0x0000000204047887 */ /* 0x000fc80008000000 */
[----:B------:R-:W-:-:S06]  /*1030*/  UIADD3 UR4, UPT, UPT, UR5, UR4, URZ ;  /* 0x0000000405047290 */ /* 0x000fcc000fffe0ff */
[----:B------:R-:W-:-:S07]  /*1040*/  MOV R2, UR4 ;  /* 0x0000000400027c02 */ /* 0x000fce0008000f00 */
.L_x_17:
[----:B------:R-:W1:Y:S01]  /*1050*/  S2UR UR36, SR_CTAID.Z ;  /* 0x00000000002479c3 */ /* 0x000e620000002700 */
[----:B------:R-:W-:-:S09]  /*1060*/  UISETP.GE.AND UP0, UPT, UR19, 0x1, UPT ;  /* 0x000000011300788c */ /* 0x000fd2000bf06270 */
[----:B------:R-:W-:Y:S05]  /*1070*/  BRA.U !UP0, `(.L_x_18) ;  /* 0x0000000108d07547 */ /* 0x000fea000b800000 */
[----:B------:R-:W2:Y:S01]  /*1080*/  LDCU UR20, c[0x0][0xb0c] ;  /* 0x00016180ff1477ac */ /* 0x000ea20008000800 */
[----:B------:R-:W3:Y:S01]  /*1090*/  LDCU.128 UR12, c[0x0][0xb10] ;  /* 0x00016200ff0c77ac */ /* 0x000ee20008000c00 */
[----:B------:R-:W4:Y:S01]  /*10a0*/  LDCU UR6, c[0x0][0x370] ;  /* 0x00006e00ff0677ac */ /* 0x000f220008000800 */
[----:B------:R-:W1:Y:S01]  /*10b0*/  LDCU UR7, c[0x0][0x374] ;  /* 0x00006e80ff0777ac */ /* 0x000e620008000800 */
[----:B------:R-:W1:Y:S01]  /*10c0*/  LDCU UR21, c[0x0][0xb20] ;  /* 0x00016400ff1577ac */ /* 0x000e620008000800 */
[----:B--2---:R-:W-:Y:S02]  /*10d0*/  UISETP.NE.AND UP0, UPT, UR20, 0x1, UPT ;  /* 0x000000011400788c */ /* 0x004fe4000bf05270 */
[----:B---3--:R-:W-:Y:S01]  /*10e0*/  UIMAD.WIDE.U32 UR4, UR46, UR12, URZ ;  /* 0x0000000c2e0472a5 */ /* 0x008fe2000f8e00ff */
[----:B------:R-:W2:Y:S01]  /*10f0*/  LDCU.64 UR8, c[0x0][0xb28] ;  /* 0x00016500ff0877ac */ /* 0x000ea20008000a00 */
[----:B----4-:R-:W-:Y:S02]  /*1100*/  UIMAD.WIDE.U32 UR10, UR6, UR12, URZ ;  /* 0x0000000c060a72a5 */ /* 0x010fe4000f8e00ff */
[----:B------:R-:W-:-:S02]  /*1110*/  USHF.R.U32.HI UR5, URZ, UR13, UR5 ;  /* 0x0000000dff057299 */ /* 0x000fc40008011605 */
[----:B------:R-:W-:Y:S02]  /*1120*/  UISETP.NE.AND UP2, UPT, UR19, 0x1, UPT ;  /* 0x000000011300788c */ /* 0x000fe4000bf45270 */
[----:B------:R-:W-:Y:S01]  /*1130*/  USEL UR5, UR46, UR5, !UP0 ;  /* 0x000000052e057287 */ /* 0x000fe2000c000000 */
[----:B------:R-:W-:Y:S01]  /*1140*/  UMOV UR10, UR11 ;  /* 0x0000000b000a7c82 */ /* 0x000fe20008000000 */
[----:B------:R-:W-:Y:S02]  /*1150*/  UIMAD.WIDE.U32 UR16, UR45, UR15, URZ ;  /* 0x0000000f2d1072a5 */ /* 0x000fe4000f8e00ff */
[----:B------:R-:W-:Y:S02]  /*1160*/  @UP0 USHF.R.U32.HI UR6, URZ, UR13, UR10 ;  /* 0x0000000dff060299 */ /* 0x000fe4000801160a */
[----:B------:R-:W-:Y:S02]  /*1170*/  UISETP.NE.AND UP0, UPT, UR14, 0x1, UPT ;  /* 0x000000010e00788c */ /* 0x000fe4000bf05270 */
[----:B-1----:R-:W-:-:S02]  /*1180*/  UIMAD.WIDE.U32 UR10, UR7, UR15, URZ ;  /* 0x0000000f070a72a5 */ /* 0x002fc4000f8e00ff */
[----:B--2---:R-:W-:Y:S01]  /*1190*/  UIMAD.WIDE.U32 UR12, UR6, UR8, URZ ;  /* 0x00000008060c72a5 */ /* 0x004fe2000f8e00ff */
[----:B------:R-:W-:Y:S02]  /*11a0*/  UMOV UR4, UR17 ;  /* 0x0000001100047c82 */ /* 0x000fe40008000000 */
[----:B------:R-:W-:Y:S02]  /*11b0*/  USHF.R.U32.HI UR4, URZ, UR21, UR4 ;  /* 0x00000015ff047299 */ /* 0x000fe40008011604 */
[----:B------:R-:W-:Y:S02]  /*11c0*/  UMOV UR10, UR11 ;  /* 0x0000000b000a7c82 */ /* 0x000fe40008000000 */
[----:B------:R-:W-:Y:S01]  /*11d0*/  UMOV UR12, UR13 ;  /* 0x0000000d000c7c82 */ /* 0x000fe20008000000 */
[----:B------:R-:W-:Y:S02]  /*11e0*/  @UP0 USHF.R.U32.HI UR7, URZ, UR21, UR10 ;  /* 0x00000015ff070299 */ /* 0x000fe4000801160a */
[----:B------:R-:W-:-:S02]  /*11f0*/  USEL UR4, UR45, UR4, !UP0 ;  /* 0x000000042d047287 */ /* 0x000fc4000c000000 */
[----:B------:R-:W-:Y:S02]  /*1200*/  UIMAD.WIDE.U32 UR10, UR7, UR8, URZ ;  /* 0x00000008070a72a5 */ /* 0x000fe4000f8e00ff */
[----:B------:R-:W-:Y:S02]  /*1210*/  @UP2 USHF.R.U32.HI UR6, URZ, UR9, UR12 ;  /* 0x00000009ff062299 */ /* 0x000fe4000801160c */
[----:B------:R-:W-:-:S03]  /*1220*/  UIMAD.WIDE.U32 UR12, UR4, UR8, URZ ;  /* 0x00000008040c72a5 */ /* 0x000fc6000f8e00ff */
[----:B------:R-:W-:Y:S02]  /*1230*/  UMOV UR10, UR11 ;  /* 0x0000000b000a7c82 */ /* 0x000fe40008000000 */
[----:B------:R-:W-:Y:S02]  /*1240*/  @UP2 USHF.R.U32.HI UR7, URZ, UR9, UR10 ;  /* 0x00000009ff072299 */ /* 0x000fe4000801160a */
[----:B------:R-:W-:Y:S02]  /*1250*/  UIMAD UR10, UR6, UR19, URZ ;  /* 0x00000013060a72a4 */ /* 0x000fe4000f8e02ff */
[----:B------:R-:W-:-:S04]  /*1260*/  UIMAD UR7, UR7, UR19, URZ ;  /* 0x00000013070772a4 */ /* 0x000fc8000f8e02ff */
[----:B------:R-:W-:-:S03]  /*1270*/  UISETP.GE.AND UP0, UPT, UR4, UR7, UPT ;  /* 0x000000070400728c */ /* 0x000fc6000bf06270 */
[----:B------:R-:W-:Y:S01]  /*1280*/  UMOV UR7, UR13 ;  /* 0x0000000d00077c82 */ /* 0x000fe20008000000 */
[----:B------:R-:W-:Y:S02]  /*1290*/  UISETP.GE.OR UP0, UPT, UR5, UR10, UP0 ;  /* 0x0000000a0500728c */ /* 0x000fe40008706670 */
[----:B------:R-:W-:Y:S02]  /*12a0*/  UIMAD.WIDE.U32 UR10, UR5, UR8, URZ ;  /* 0x00000008050a72a5 */ /* 0x000fe4000f8e00ff */
[----:B------:R-:W-:Y:S02]  /*12b0*/  USHF.R.U32.HI UR7, URZ, UR9, UR7 ;  /* 0x00000009ff077299 */ /* 0x000fe40008011607 */
[----:B------:R-:W-:Y:S02]  /*12c0*/  UIADD3 UR10, UPT, UPT, -UR4, URZ, URZ ;  /* 0x000000ff040a7290 */ /* 0x000fe4000fffe1ff */
[----:B------:R-:W-:Y:S02]  /*12d0*/  USEL UR7, UR4, UR7, !UP2 ;  /* 0x0000000704077287 */ /* 0x000fe4000d000000 */
[----:B------:R-:W-:Y:S01]  /*12e0*/  UIMAD UR10, UR14, UR10, UR45 ;  /* 0x0000000a0e0a72a4 */ /* 0x000fe2000f8e022d */
[----:B------:R-:W-:Y:S01]  /*12f0*/  @!UP0 UMOV UR8, UR11 ;  /* 0x0000000b00088c82 */ /* 0x000fe20008000000 */
[----:B------:R-:W-:-:S02]  /*1300*/  UIADD3 UR11, UPT, UPT, -UR5, URZ, URZ ;  /* 0x000000ff050b7290 */ /* 0x000fc4000fffe1ff */
[----:B------:R-:W-:Y:S02]  /*1310*/  @!UP0 USHF.R.U32.HI UR8, URZ, UR9, UR8 ;  /* 0x00000009ff088299 */ /* 0x000fe40008011608 */
[----:B------:R-:W-:Y:S02]  /*1320*/  UIADD3 UR9, UPT, UPT, -UR7, URZ, URZ ;  /* 0x000000ff07097290 */ /* 0x000fe4000fffe1ff */
[----:B------:R-:W-:Y:S02]  /*1330*/  @!UP0 USEL UR8, UR5, UR8, !UP2 ;  /* 0x0000000805088287 */ /* 0x000fe4000d000000 */
[----:B------:R-:W-:Y:S02]  /*1340*/  UIMAD UR9, UR19, UR9, UR4 ;  /* 0x00000009130972a4 */ /* 0x000fe4000f8e0204 */
[----:B------:R-:W-:Y:S02]  /*1350*/  @!UP0 UIADD3 UR7, UPT, UPT, UR7, -UR8, URZ ;  /* 0x8000000807078290 */ /* 0x000fe4000fffe0ff */
[----:B------:R-:W-:-:S02]  /*1360*/  @!UP0 UIMAD UR6, UR9, UR6, UR8 ;  /* 0x00000006090682a4 */ /* 0x000fc4000f8e0208 */
[----:B------:R-:W-:Y:S02]  /*1370*/  @!UP0 UIMAD UR4, UR7, UR19, UR5 ;  /* 0x00000013070482a4 */ /* 0x000fe4000f8e0205 */
[----:B------:R-:W-:Y:S02]  /*1380*/  UIMAD UR46, UR20, UR11, UR46 ;  /* 0x0000000b142e72a4 */ /* 0x000fe4000f8e022e */
[----:B------:R-:W-:Y:S01]  /*1390*/  UIMAD UR45, UR4, UR14, UR10 ;  /* 0x0000000e042d72a4 */ /* 0x000fe2000f8e020a */
[----:B------:R-:W-:Y:S02]  /*13a0*/  @!UP0 UMOV UR5, UR6 ;  /* 0x0000000600058c82 */ /* 0x000fe40008000000 */
[----:B------:R-:W-:-:S12]  /*13b0*/  UIMAD UR46, UR5, UR20, UR46 ;  /* 0x00000014052e72a4 */ /* 0x000fd8000f8e022e */
.L_x_18:
[----:B------:R-:W-:-:S09]  /*13c0*/  UISETP.NE.AND UP0, UPT, UR22, 0x1, UPT ;  /* 0x000000011600788c */ /* 0x000fd2000bf05270 */
[----:B------:R-:W-:Y:S05]  /*13d0*/  BRA.U UP0, `(.L_x_19) ;  /* 0x0000000100407547 */ /* 0x000fea000b800000 */
[----:B------:R-:W2:Y:S01]  /*13e0*/  LDCU.128 UR8, c[0x0][0xb10] ;  /* 0x00016200ff0877ac */ /* 0x000ea20008000c00 */
[----:B------:R-:W3:Y:S01]  /*13f0*/  LDCU UR12, c[0x0][0xb0c] ;  /* 0x00016180ff0c77ac */ /* 0x000ee20008000800 */
[----:B------:R-:W4:Y:S01]  /*1400*/  LDCU UR13, c[0x0][0xb20] ;  /* 0x00016400ff0d77ac */ /* 0x000f220008000800 */
[----:B--2---:R-:W-:Y:S02]  /*1410*/  UIMAD.WIDE.U32 UR4, UR46, UR8, URZ ;  /* 0x000000082e0472a5 */ /* 0x004fe4000f8e00ff */
[----:B------:R-:W-:Y:S02]  /*1420*/  UIMAD.WIDE.U32 UR6, UR45, UR11, URZ ;  /* 0x0000000b2d0672a5 */ /* 0x000fe4000f8e00ff */
[----:B---3--:R-:W-:Y:S02]  /*1430*/  UISETP.NE.AND UP0, UPT, UR12, 0x1, UPT ;  /* 0x000000010c00788c */ /* 0x008fe4000bf05270 */
[----:B------:R-:W-:-:S03]  /*1440*/  USHF.R.U32.HI UR5, URZ, UR9, UR5 ;  /* 0x00000009ff057299 */ /* 0x000fc60008011605 */
[----:B------:R-:W-:Y:S01]  /*1450*/  UMOV UR4, UR7 ;  /* 0x0000000700047c82 */ /* 0x000fe20008000000 */
[----:B------:R-:W-:Y:S02]  /*1460*/  USEL UR5, UR46, UR5, !UP0 ;  /* 0x000000052e057287 */ /* 0x000fe4000c000000 */
[----:B------:R-:W-:Y:S02]  /*1470*/  UISETP.NE.AND UP0, UPT, UR10, 0x1, UPT ;  /* 0x000000010a00788c */ /* 0x000fe4000bf05270 */
[----:B----4-:R-:W-:-:S04]  /*1480*/  USHF.R.U32.HI UR4, URZ, UR13, UR4 ;  /* 0x0000000dff047299 */ /* 0x010fc80008011604 */
[----:B------:R-:W-:-:S04]  /*1490*/  USEL UR4, UR45, UR4, !UP0 ;  /* 0x000000042d047287 */ /* 0x000fc8000c000000 */
[----:B------:R-:W-:Y:S02]  /*14a0*/  UIADD3 UR6, UPT, UPT, UR5, -UR4, URZ ;  /* 0x8000000405067290 */ /* 0x000fe4000fffe0ff */
[----:B------:R-:W-:Y:S02]  /*14b0*/  UIADD3 UR4, UPT, UPT, -UR5, UR4, URZ ;  /* 0x0000000405047290 */ /* 0x000fe4000fffe1ff */
[----:B------:R-:W-:Y:S02]  /*14c0*/  UIMAD UR45, UR6, UR10, UR45 ;  /* 0x0000000a062d72a4 */ /* 0x000fe4000f8e022d */
[----:B------:R-:W-:-:S12]  /*14d0*/  UIMAD UR46, UR4, UR12, UR46 ;  /* 0x0000000c042e72a4 */ /* 0x000fd8000f8e022e */
.L_x_19:
[----:B------:R-:W-:Y:S01]  /*14e0*/  UISETP.NE.AND UP0, UPT, UR18, 0x2, UPT ;  /* 0x000000021200788c */ /* 0x000fe2000bf05270 */
[----:B------:R-:W-:Y:S09]  /*14f0*/  BRA.U !UP6, `(.L_x_20) ;  /* 0x000000010e0c7547 */ /* 0x000ff2000b800000 */
[----:B------:R-:W-:Y:S01]  /*1500*/  UCGABAR_WAIT ;  /* 0x0000000000007dc7 */ /* 0x000fe20008000000 */
[----:B------:R-:W-:Y:S01]  /*1510*/  CCTL.IVALL ;  /* 0x00000000ff00798f */ /* 0x000fe20002000000 */
[----:B------:R-:W-:Y:S05]  /*1520*/  BRA `(.L_x_21) ;  /* 0x0000000000047947 */ /* 0x000fea0003800000 */
.L_x_20:
[----:B------:R-:W-:Y:S06]  /*1530*/  BAR.SYNC.DEFER_BLOCKING 0x0 ;  /* 0x0000000000007b1d */ /* 0x000fec0000010000 */
.L_x_21:
[----:B------:R-:W-:Y:S05]  /*1540*/  BRA.U UP0, `(.L_x_22) ;  /* 0x00000011009c7547 */ /* 0x000fea000b800000 */
[----:B------:R-:W2:Y:S01]  /*1550*/  LDCU UR6, c[0x0][0x38c] ;  /* 0x00007180ff0677ac */ /* 0x000ea20008000800 */
[----:B------:R-:W-:Y:S01]  /*1560*/  PLOP3.LUT P1, PT, PT, PT, UP3, 0x80, 0x8 ;  /* 0x000000000008781c */ /* 0x000fe20003f2f038 */
[----:B------:R-:W-:Y:S01]  /*1570*/  IMAD.MOV.U32 R12, RZ, RZ, 0x1 ;  /* 0x00000001ff0c7424 */ /* 0x000fe200078e00ff */
[----:B------:R-:W-:Y:S01]  /*1580*/  ISETP.EQ.OR P2, PT, R0, RZ, P3 ;  /* 0x000000ff0000720c */ /* 0x000fe20001f42670 */
[----:B------:R-:W-:Y:S01]  /*1590*/  UISETP.NE.AND UP1, UPT, UR18, URZ, UPT ;  /* 0x000000ff1200728c */ /* 0x000fe2000bf25270 */
[----:B------:R-:W-:Y:S01]  /*15a0*/  PLOP3.LUT P1, PT, P1, PT, PT, 0x8, 0x80 ;  /* 0x000000000080781c */ /* 0x000fe20000f2e170 */
[----:B------:R-:W-:Y:S01]  /*15b0*/  USEL UR25, URZ, 0x1, UP5 ;  /* 0x00000001ff197887 */ /* 0x000fe2000a800000 */
[----:B------:R-:W-:Y:S01]  /*15c0*/  CS2R R10, SRZ ;  /* 0x00000000000a7805 */ /* 0x000fe2000001ff00 */
[----:B------:R-:W-:Y:S01]  /*15d0*/  IMAD.MOV.U32 R9, RZ, RZ, RZ ;  /* 0x000000ffff097224 */ /* 0x000fe200078e00ff */
[----:B------:R-:W3:Y:S01]  /*15e0*/  LDCU UR39, c[0x0][0x370] ;  /* 0x00006e00ff2777ac */ /* 0x000ee20008000800 */
[----:B------:R-:W-:Y:S01]  /*15f0*/  IMAD.MOV.U32 R8, RZ, RZ, 0x1 ;  /* 0x00000001ff087424 */ /* 0x000fe200078e00ff */
[----:B------:R-:W4:Y:S01]  /*1600*/  LDCU.64 UR28, c[0x0][0x348] ;  /* 0x00006900ff1c77ac */ /* 0x000f220008000a00 */
[----:B------:R-:W-:-:S02]  /*1610*/  USHF.R.U32.HI UR44, URZ, 0x7, UR24 ;  /* 0x00000007ff2c7899 */ /* 0x000fc40008011618 */
[----:B--2---:R-:W-:Y:S02]  /*1620*/  UIADD3 UR5, UPT, UPT, UR6, 0x7f, URZ ;  /* 0x0000007f06057890 */ /* 0x004fe4000fffe0ff */
[----:B------:R-:W-:Y:S02]  /*1630*/  UIADD3 UR47, UPT, UPT, UR6, 0xfe, URZ ;  /* 0x000000fe062f7890 */ /* 0x000fe4000fffe0ff */
[----:B------:R-:W-:Y:S01]  /*1640*/  USHF.R.S32.HI UR4, URZ, 0x1f, UR5 ;  /* 0x0000001fff047899 */ /* 0x000fe20008011405 */
[----:B------:R-:W2:Y:S03]  /*1650*/  LDCU UR38, c[0x0][0x374] ;  /* 0x00006e80ff2677ac */ /* 0x000ea60008000800 */
[----:B------:R-:W-:Y:S02]  /*1660*/  ULEA.HI UR4, UR4, UR5, URZ, 0x7 ;  /* 0x0000000504047291 */ /* 0x000fe4000f8f38ff */
[----:B------:R-:W-:-:S02]  /*1670*/  USEL UR25, UR25, 0x2, UP1 ;  /* 0x0000000219197887 */ /* 0x000fc40008800000 */
[----:B------:R-:W-:Y:S02]  /*1680*/  USHF.R.S32.HI UR41, URZ, 0x7, UR4 ;  /* 0x00000007ff297899 */ /* 0x000fe40008011404 */
[----:B------:R-:W-:Y:S02]  /*1690*/  UIADD3 UR4, UPT, UPT, UR6, -0x1, URZ ;  /* 0xffffffff06047890 */ /* 0x000fe4000fffe0ff */
[----:B------:R-:W-:Y:S02]  /*16a0*/  UISETP.LT.U32.AND UP0, UPT, UR41, 0x3, UPT ;  /* 0x000000032900788c */ /* 0x000fe4000bf01070 */
[----:B------:R-:W-:Y:S02]  /*16b0*/  UISETP.GE.U32.AND UP2, UPT, UR4, -0xff, UPT ;  /* 0xffffff010400788c */ /* 0x000fe4000bf46070 */
[----:B------:R-:W-:Y:S01]  /*16c0*/  USEL UR40, UR41, 0x3, UP0 ;  /* 0x0000000329287887 */ /* 0x000fe20008000000 */
[----:B------:R-:W-:-:S03]  /*16d0*/  UMOV UR5, URZ ;  /* 0x000000ff00057c82 */ /* 0x000fc60008000000 */
[----:B------:R-:W-:Y:S02]  /*16e0*/  UIADD3 UR21, UPT, UPT, UR40, -0x1, URZ ;  /* 0xffffffff28157890 */ /* 0x000fe4000fffe0ff */
[----:B------:R-:W-:-:S03]  /*16f0*/  UIADD3 UR43, UPT, UPT, UR41, -UR40, URZ ;  /* 0x80000028292b7290 */ /* 0x000fc6000fffe0ff */
[----:B------:R-:W-:-:S04]  /*1700*/  @UP2 UIADD3 UR21, UPT, UPT, UR40, URZ, URZ ;  /* 0x000000ff28152290 */ /* 0x000fc8000fffe0ff */
[----:B--234-:R-:W-:-:S12]  /*1710*/  UIADD3 UR21, UPT, UPT, UR21, 0x1, URZ ;  /* 0x0000000115157890 */ /* 0x01cfd8000fffe0ff */
.L_x_42:
[----:B------:R-:W-:Y:S01]  /*1720*/  UISETP.NE.AND UP0, UPT, UR48, URZ, UPT ;  /* 0x000000ff3000728c */ /* 0x000fe2000bf05270 */
[----:B------:R-:W2:Y:S08]  /*1730*/  S2UR UR48, SR_CgaCtaId ;  /* 0x00000000003079c3 */ /* 0x000eb00000008800 */
[----:B------:R-:W-:Y:S05]  /*1740*/  BRA.U UP0, `(.L_x_23) ;  /* 0x0000000100347547 */ /* 0x000fea000b800000 */
[----:B------:R-:W3:Y:S01]  /*1750*/  S2R R0, SR_CgaCtaId ;  /* 0x0000000000007919 */ /* 0x000ee20000008800 */
[----:B------:R-:W-:-:S04]  /*1760*/  MOV R2, 0x400 ;  /* 0x0000040000027802 */ /* 0x000fc80000000f00 */
[----:B---3--:R-:W-:Y:S02]  /*1770*/  LEA R0, R0, R2, 0x18 ;  /* 0x0000000200007211 */ /* 0x008fe400078ec0ff */
[----:B------:R-:W-:-:S03]  /*1780*/  SHF.L.U32 R2, R8, 0x1f, RZ ;  /* 0x0000001f08027819 */ /* 0x000fc600000006ff */
[----:B------:R-:W-:-:S04]  /*1790*/  IMAD R0, R9, 0x8, R0 ;  /* 0x0000000809007824 */ /* 0x000fc800078e0200 */
[----:B------:R-:W3:Y:S02]  /*17a0*/  SYNCS.PHASECHK.TRANS64.TRYWAIT P0, [R0+URZ+0xc0], R2 ;  /* 0x0000c002000075a7 */ /* 0x000ee400080011ff */
[----:B---3--:R-:W-:Y:S05]  /*17b0*/  @!P0 BRA `(.L_x_24) ;  /* 0x0000004c00f08947 */ /* 0x008fea0003800000 */
.L_x_101:
[----:B------:R-:W-:Y:S01]  /*17c0*/  VIADD R9, R9, 0x1 ;  /* 0x0000000109097836 */ /* 0x000fe20000000000 */
[----:B------:R3:W-:Y:S04]  /*17d0*/  SYNCS.ARRIVE.TRANS64.A1T0 RZ, [R0+URZ+0xb0], RZ ;  /* 0x0000b0ff00ff79a7 */ /* 0x0007e800081000ff */
[----:B------:R-:W-:-:S04]  /*17e0*/  ISETP.NE.AND P0, PT, R9, 0x2, PT ;  /* 0x000000020900780c */ /* 0x000fc80003f05270 */
[----:B------:R-:W-:Y:S02]  /*17f0*/  SEL R9, R9, RZ, P0 ;  /* 0x000000ff09097207 */ /* 0x000fe40000000000 */
[----:B---3--:R-:W-:-:S04]  /*1800*/  SEL R0, RZ, 0x1, P0 ;  /* 0x00000001ff007807 */ /* 0x008fc80000000000 */
[----:B------:R-:W-:-:S07]  /*1810*/  LOP3.LUT R8, R8, R0, RZ, 0x3c, !PT ;  /* 0x0000000008087212 */ /* 0x000fce00078e3cff */
.L_x_23:
[----:B------:R-:W-:Y:S01]  /*1820*/  UMOV UR6, 0x400 ;  /* 0x0000040000067882 */ /* 0x000fe20000000000 */
[----:B------:R-:W-:Y:S01]  /*1830*/  SHF.L.U32 R0, R12, 0x1f, RZ ;  /* 0x0000001f0c007819 */ /* 0x000fe200000006ff */
[----:B--2---:R-:W-:Y:S02]  /*1840*/  ULEA UR6, UR48, UR6, 0x18 ;  /* 0x0000000630067291 */ /* 0x004fe4000f8ec0ff */
[----:B------:R-:W-:Y:S02]  /*1850*/  UISETP.GE.U32.AND UP0, UPT, UR47, 0xff, UPT ;  /* 0x000000ff2f00788c */ /* 0x000fe4000bf06070 */
[----:B------:R-:W-:Y:S02]  /*1860*/  ULEA UR4, UR5, UR6, 0x3 ;  /* 0x0000000605047291 */ /* 0x000fe4000f8e18ff */
[----:B------:R-:W-:Y:S02]  /*1870*/  USHF.L.U32 UR35, UR46, 0x6, URZ ;  /* 0x000000062e237899 */ /* 0x000fe400080006ff */
[----:B------:R-:W-:Y:S01]  /*1880*/  ULEA UR11, UR45, UR44, 0x6 ;  /* 0x0000002c2d0b7291 */ /* 0x000fe2000f8e30ff */
[----:B------:R-:W-:-:S04]  /*1890*/  UMOV UR13, URZ ;  /* 0x000000ff000d7c82 */ /* 0x000fc80008000000 */
[----:B------:R2:W3:Y:S01]  /*18a0*/  SYNCS.PHASECHK.TRANS64.TRYWAIT P0, [UR4+0x18], R0 ;  /* 0x00001800ff0075a7 */ /* 0x0004e20008001104 */
[----:B------:R-:W-:Y:S06]  /*18b0*/  BRA.U !UP0, `(.L_x_25) ;  /* 0x0000000108bc7547 */ /* 0x000fec000b800000 */
[----:B------:R-:W-:Y:S01]  /*18c0*/  UMOV UR7, URZ ;  /* 0x000000ff00077c82 */ /* 0x000fe20008000000 */
[----:B------:R-:W-:-:S05]  /*18d0*/  UMOV UR4, UR5 ;  /* 0x0000000500047c82 */ /* 0x000fca0008000000 */
.L_x_31:
[----:B------:R-:W-:Y:S01]  /*18e0*/  ULEA UR33, UR4, UR6, 0x3 ;  /* 0x0000000604217291 */ /* 0x000fe2000f8e18ff */
[----:B---3--:R-:W-:Y:S01]  /*18f0*/  @!P3 MOV R2, 0x4000 ;  /* 0x000040000002b802 */ /* 0x008fe20000000f00 */
[----:B-1-34-:R-:W-:Y:S10]  /*1900*/  @P0 BRA `(.L_x_26) ;  /* 0x00000000000c0947 */ /* 0x01aff40003800000 */
[----:B------:R-:W-:-:S04]  /*1910*/  SHF.L.U32 R3, R12, 0x1f, RZ ;  /* 0x0000001f0c037819 */ /* 0x000fc800000006ff */
[----:B------:R-:W3:Y:S02]  /*1920*/  SYNCS.PHASECHK.TRANS64.TRYWAIT P0, [UR33+0x18], R3 ;  /* 0x00001803ff0075a7 */ /* 0x000ee40008001121 */
[----:B---3--:R-:W-:Y:S05]  /*1930*/  @!P0 BRA `(.L_x_27) ;  /* 0x0000004c00a48947 */ /* 0x008fea0003800000 */
.L_x_26:
[----:B------:R3:W-:Y:S01]  /*1940*/  @!P3 SYNCS.ARRIVE.TRANS64 RZ, [UR33], R2 ;  /* 0x00000002ffffb9a7 */ /* 0x0007e20008000021 */
[----:B------:R-:W-:-:S04]  /*1950*/  ULOP3.LUT UR5, UR25, 0x2, URZ, 0xfc, !UPT ;  /* 0x0000000219057892 */ /* 0x000fc8000f8efcff */
[----:B------:R-:W-:-:S09]  /*1960*/  UISETP.NE.AND UP0, UPT, UR5, 0x2, UPT ;  /* 0x000000020500788c */ /* 0x000fd2000bf05270 */
[----:B------:R-:W-:Y:S05]  /*1970*/  BRA.U UP0, `(.L_x_28) ;  /* 0x0000000100047547 */ /* 0x000fea000b800000 */
[----:B-1----:R-:W-:Y:S05]  /*1980*/  BPT.TRAP 0x1 ;  /* 0x000000040000795c */ /* 0x002fea0000300000 */
.L_x_28:
[----:B------:R-:W-:Y:S04]  /*1990*/  BSSY.RECONVERGENT B0, `(.L_x_29) ;  /* 0x0000003000007945 */ /* 0x000fe80003800200 */
[----:B------:R-:W-:Y:S05]  /*19a0*/  @P2 BRA `(.L_x_30) ;  /* 0x0000000000042947 */ /* 0x000fea0003800000 */
[----:B-1----:R-:W-:Y:S05]  /*19b0*/  BPT.TRAP 0x1 ;  /* 0x000000040000795c */ /* 0x002fea0000300000 */
.L_x_30:
[----:B-1----:R-:W-:Y:S05]  /*19c0*/  BSYNC.RECONVERGENT B0 ;  /* 0x0000000000007941 */ /* 0x002fea0003800200 */
.L_x_29:
[----:B------:R-:W-:Y:S02]  /*19d0*/  UIADD3 UR5, UPT, UPT, UR4, 0x1, URZ ;  /* 0x0000000104057890 */ /* 0x000fe4000fffe0ff */
[----:B------:R-:W-:Y:S02]  /*19e0*/  USHF.L.U32 UR34, UR7, 0x7, URZ ;  /* 0x0000000707227899 */ /* 0x000fe400080006ff */
[----:B------:R-:W-:Y:S02]  /*19f0*/  UISETP.NE.AND UP0, UPT, UR5, 0x3, UPT ;  /* 0x000000030500788c */ /* 0x000fe4000bf05270 */
[----:B------:R-:W-:Y:S02]  /*1a00*/  USHF.L.U32 UR32, UR4, 0xd, URZ ;  /* 0x0000000d04207899 */ /* 0x000fe400080006ff */
[----:B------:R-:W-:Y:S02]  /*1a10*/  USEL UR9, URZ, 0x1, UP0 ;  /* 0x00000001ff097887 */ /* 0x000fe40008000000 */
[----:B------:R-:W-:-:S02]  /*1a20*/  USEL UR5, UR5, URZ, UP0 ;  /* 0x000000ff05057287 */ /* 0x000fc40008000000 */
[----:B------:R-:W-:Y:S02]  /*1a30*/  UIADD3 UR14, UP0, UPT, UR28, 0x180, URZ ;  /* 0x000001801c0e7890 */ /* 0x000fe4000ff1e0ff */
[----:B------:R-:W-:Y:S01]  /*1a40*/  ULEA UR8, UR5, UR6, 0x3 ;  /* 0x0000000605087291 */ /* 0x000fe2000f8e18ff */
[----:B------:R-:W-:Y:S01]  /*1a50*/  LOP3.LUT R12, R12, UR9, RZ, 0x3c, !PT ;  /* 0x000000090c0c7c12 */ /* 0x000fe2000f8e3cff */
[----:B------:R-:W-:Y:S02]  /*1a60*/  UIADD3 UR7, UPT, UPT, UR7, 0x1, URZ ;  /* 0x0000000107077890 */ /* 0x000fe4000fffe0ff */
[----:B------:R-:W-:Y:S01]  /*1a70*/  UIADD3 UR16, UP1, UPT, UR28, 0x80, URZ ;  /* 0x000000801c107890 */ /* 0x000fe2000ff3e0ff */
[----:B--2---:R-:W-:Y:S01]  /*1a80*/  SHF.L.U32 R0, R12, 0x1f, RZ ;  /* 0x0000001f0c007819 */ /* 0x004fe200000006ff */
[----:B------:R-:W-:Y:S02]  /*1a90*/  UIADD3.X UR15, UPT, UPT, URZ, UR29, URZ, UP0, !UPT ;  /* 0x0000001dff0f7290 */ /* 0x000fe400087fe4ff */
[----:B------:R-:W-:Y:S01]  /*1aa0*/  UISETP.NE.AND UP0, UPT, UR7, UR21, UPT ;  /* 0x000000150700728c */ /* 0x000fe2000bf05270 */
[----:B------:R4:W1:Y:S01]  /*1ab0*/  SYNCS.PHASECHK.TRANS64.TRYWAIT P0, [UR8+0x18], R0 ;  /* 0x00001800ff0075a7 */ /* 0x0008620008001108 */
[----:B------:R-:W-:-:S02]  /*1ac0*/  ULOP3.LUT UR8, UR32, UR24, URZ, 0xfc, !UPT ;  /* 0x0000001820087292 */ /* 0x000fc4000f8efcff */
[----:B------:R-:W-:Y:S02]  /*1ad0*/  UIADD3.X UR17, UPT, UPT, URZ, UR29, URZ, UP1, !UPT ;  /* 0x0000001dff117290 */ /* 0x000fe40008ffe4ff */
[----:B------:R-:W-:Y:S02]  /*1ae0*/  UIADD3 UR32, UPT, UPT, UR6, 0x2400, UR32 ;  /* 0x0000240006207890 */ /* 0x000fe4000fffe020 */
[----:B------:R-:W-:Y:S01]  /*1af0*/  UIADD3 UR8, UPT, UPT, UR6, 0x8400, UR8 ;  /* 0x0000840006087890 */ /* 0x000fe2000fffe008 */
[----:B------:R-:W-:Y:S01]  /*1b00*/  UMOV UR18, 0x0 ;  /* 0x0000000000127882 */ /* 0x000fe20000000000 */
[----:B------:R-:W-:Y:S01]  /*1b10*/  UMOV UR19, 0x10000000 ;  /* 0x1000000000137882 */ /* 0x000fe20000000000 */
[----:B------:R-:W-:Y:S01]  /*1b20*/  UMOV UR4, 0x30000 ;  /* 0x0003000000047882 */ /* 0x000fe20000000000 */
[----:B------:R-:W-:Y:S01]  /*1b30*/  UMOV UR12, UR36 ;  /* 0x00000024000c7c82 */ /* 0x000fe20008000000 */
[----:B------:R-:W-:Y:S01]  /*1b40*/  UMOV UR9, UR33 ;  /* 0x0000002100097c82 */ /* 0x000fe20008000000 */
[----:B------:R-:W-:Y:S01]  /*1b50*/  UMOV UR10, UR34 ;  /* 0x00000022000a7c82 */ /* 0x000fe20008000000 */
[----:B------:R-:W-:Y:S01]  /*1b60*/  UTMALDG.3D [UR32], [UR16], desc[UR18] ;  /* 0x00001220100075b4 */ /* 0x000fe20008011000 */
[----:B------:R-:W-:Y:S01]  /*1b70*/  UMOV UR13, UR21 ;  /* 0x00000015000d7c82 */ /* 0x000fe20008000000 */
[----:B------:R2:W-:Y:S02]  /*1b80*/  UTMALDG.3D.MULTICAST [UR8], [UR14], UR4, desc[UR18] ;  /* 0x000012080e0073b4 */ /* 0x0005e40008011804 */
[----:B--2---:R-:W-:Y:S01]  /*1b90*/  UMOV UR4, UR5 ;  /* 0x0000000500047c82 */ /* 0x004fe20008000000 */
[----:B------:R-:W-:Y:S05]  /*1ba0*/  BRA.U UP0, `(.L_x_31) ;  /* 0xfffffffd004c7547 */ /* 0x000fea000b83ffff */
.L_x_25:
[----:B------:R-:W-:Y:S01]  /*1bb0*/  ULEA UR4, UR5, UR6, 0x3 ;  /* 0x0000000605047291 */ /* 0x000fe2000f8e18ff */
[----:B--2-4-:R-:W-:Y:S01]  /*1bc0*/  SHF.L.U32 R0, R12, 0x1f, RZ ;  /* 0x0000001f0c007819 */ /* 0x014fe200000006ff */
[----:B------:R-:W-:Y:S01]  /*1bd0*/  @!P1 SYNCS.ARRIVE.TRANS64.A1T0 RZ, [UR6+0x48], RZ ;  /* 0x000048ffffff99a7 */ /* 0x000fe20008100006 */
[----:B------:R-:W-:-:S06]  /*1be0*/  UISETP.GT.AND UP0, UPT, UR41, UR40, UPT ;  /* 0x000000282900728c */ /* 0x000fcc000bf04270 */
[----:B-1-3--:R1:W2:Y:S03]  /*1bf0*/  SYNCS.PHASECHK.TRANS64.TRYWAIT P0, [UR4+0x18], R0 ;  /* 0x00001800ff0075a7 */ /* 0x00a2a60008001104 */
[----:B------:R-:W-:Y:S05]  /*1c00*/  BRA.U !UP0, `(.L_x_32) ;  /* 0x0000000108c07547 */ /* 0x000fea000b800000 */
[----:B------:R-:W-:Y:S01]  /*1c10*/  UIADD3 UR26, UPT, UPT, UR43, UR13, URZ ;  /* 0x0000000d2b1a7290 */ /* 0x000fe2000fffe0ff */
[----:B------:R-:W-:-:S11]  /*1c20*/  UMOV UR4, UR5 ;  /* 0x0000000500047c82 */ /* 0x000fd60008000000 */
.L_x_38:
[----:B------:R-:W-:Y:S01]  /*1c30*/  ULEA UR17, UR4, UR6, 0x3 ;  /* 0x0000000604117291 */ /* 0x000fe2000f8e18ff */
[----:B--2---:R-:W-:Y:S01]  /*1c40*/  @!P3 MOV R2, 0x4000 ;  /* 0x000040000002b802 */ /* 0x004fe20000000f00 */
[----:B--234-:R-:W-:Y:S10]  /*1c50*/  @P0 BRA `(.L_x_33) ;  /* 0x00000000000c0947 */ /* 0x01cff40003800000 */
[----:B------:R-:W-:-:S04]  /*1c60*/  SHF.L.U32 R3, R12, 0x1f, RZ ;  /* 0x0000001f0c037819 */ /* 0x000fc800000006ff */
[----:B------:R-:W2:Y:S02]  /*1c70*/  SYNCS.PHASECHK.TRANS64.TRYWAIT P0, [UR17+0x18], R3 ;  /* 0x00001803ff0075a7 */ /* 0x000ea40008001111 */
[----:B--2---:R-:W-:Y:S05]  /*1c80*/  @!P0 BRA `(.L_x_34) ;  /* 0x0000004800e88947 */ /* 0x004fea0003800000 */
.L_x_33:
[----:B------:R2:W-:Y:S01]  /*1c90*/  @!P3 SYNCS.ARRIVE.TRANS64 RZ, [UR17], R2 ;  /* 0x00000002ffffb9a7 */ /* 0x0005e20008000011 */
[----:B------:R-:W-:-:S04]  /*1ca0*/  ULOP3.LUT UR5, UR25, 0x2, URZ, 0xfc, !UPT ;  /* 0x0000000219057892 */ /* 0x000fc8000f8efcff */
[----:B------:R-:W-:-:S09]  /*1cb0*/  UISETP.NE.AND UP0, UPT, UR5, 0x2, UPT ;  /* 0x000000020500788c */ /* 0x000fd2000bf05270 */
[----:B------:R-:W-:Y:S05]  /*1cc0*/  BRA.U UP0, `(.L_x_35) ;  /* 0x0000000100047547 */ /* 0x000fea000b800000 */
[----:B------:R-:W-:Y:S05]  /*1cd0*/  BPT.TRAP 0x1 ;  /* 0x000000040000795c */ /* 0x000fea0000300000 */
.L_x_35:
[----:B------:R-:W-:Y:S04]  /*1ce0*/  BSSY.RECONVERGENT B0, `(.L_x_36) ;  /* 0x0000003000007945 */ /* 0x000fe80003800200 */
[----:B------:R-:W-:Y:S05]  /*1cf0*/  @P2 BRA `(.L_x_37) ;  /* 0x0000000000042947 */ /* 0x000fea0003800000 */
[----:B------:R-:W-:Y:S05]  /*1d00*/  BPT.TRAP 0x1 ;  /* 0x000000040000795c */ /* 0x000fea0000300000 */
.L_x_37:
[----:B------:R-:W-:Y:S05]  /*1d10*/  BSYNC.RECONVERGENT B0 ;  /* 0x0000000000007941 */ /* 0x000fea0003800200 */
.L_x_36:
[----:B------:R-:W-:Y:S02]  /*1d20*/  UIADD3 UR5, UPT, UPT, UR4, 0x1, URZ ;  /* 0x0000000104057890 */ /* 0x000fe4000fffe0ff */
[----:B------:R-:W-:Y:S02]  /*1d30*/  USHF.L.U32 UR18, UR13, 0x7, URZ ;  /* 0x000000070d127899 */ /* 0x000fe400080006ff */
[----:B------:R-:W-:Y:S02]  /*1d40*/  UISETP.NE.AND UP0, UPT, UR5, 0x3, UPT ;  /* 0x000000030500788c */ /* 0x000fe4000bf05270 */
[----:B------:R-:W-:Y:S02]  /*1d50*/  USHF.L.U32 UR16, UR4, 0xd, URZ ;  /* 0x0000000d04107899 */ /* 0x000fe400080006ff */
[----:B------:R-:W-:Y:S02]  /*1d60*/  USEL UR8, URZ, 0x1, UP0 ;  /* 0x00000001ff087887 */ /* 0x000fe40008000000 */
[----:B------:R-:W-:-:S02]  /*1d70*/  USEL UR5, UR5, URZ, UP0 ;  /* 0x000000ff05057287 */ /* 0x000fc40008000000 */
[----:B------:R-:W-:Y:S02]  /*1d80*/  UIADD3 UR22, UP0, UPT, UR28, 0x180, URZ ;  /* 0x000001801c167890 */ /* 0x000fe4000ff1e0ff */
[----:B------:R-:W-:Y:S01]  /*1d90*/  UIADD3 UR13, UPT, UPT, UR13, 0x1, URZ ;  /* 0x000000010d0d7890 */ /* 0x000fe2000fffe0ff */
[----:B------:R-:W-:Y:S01]  /*1da0*/  LOP3.LUT R12, R12, UR8, RZ, 0x3c, !PT ;  /* 0x000000080c0c7c12 */ /* 0x000fe2000f8e3cff */
[----:B------:R-:W-:Y:S02]  /*1db0*/  UIADD3 UR14, UP1, UPT, UR28, 0x80, URZ ;  /* 0x000000801c0e7890 */ /* 0x000fe4000ff3e0ff */
[----:B------:R-:W-:Y:S01]  /*1dc0*/  UIADD3.X UR23, UPT, UPT, URZ, UR29, URZ, UP0, !UPT ;  /* 0x0000001dff177290 */ /* 0x000fe200087fe4ff */
[----:B-1----:R-:W-:Y:S01]  /*1dd0*/  SHF.L.U32 R0, R12, 0x1f, RZ ;  /* 0x0000001f0c007819 */ /* 0x002fe200000006ff */
[----:B------:R-:W-:Y:S02]  /*1de0*/  ULOP3.LUT UR8, UR16, UR24, URZ, 0xfc, !UPT ;  /* 0x0000001810087292 */ /* 0x000fe4000f8efcff */
[----:B------:R-:W-:-:S02]  /*1df0*/  UISETP.NE.AND UP0, UPT, UR13, UR26, UPT ;  /* 0x0000001a0d00728c */ /* 0x000fc4000bf05270 */
[----:B------:R-:W-:Y:S02]  /*1e00*/  ULEA UR7, UR5, UR6, 0x3 ;  /* 0x0000000605077291 */ /* 0x000fe4000f8e18ff */
[----:B------:R-:W-:Y:S02]  /*1e10*/  UIADD3 UR16, UPT, UPT, UR6, 0x2400, UR16 ;  /* 0x0000240006107890 */ /* 0x000fe4000fffe010 */
[----:B------:R-:W-:Y:S02]  /*1e20*/  UIADD3.X UR15, UPT, UPT, URZ, UR29, URZ, UP1, !UPT ;  /* 0x0000001dff0f7290 */ /* 0x000fe40008ffe4ff */
[----:B------:R-:W-:Y:S01]  /*1e30*/  UIADD3 UR8, UPT, UPT, UR6, 0x8400, UR8 ;  /* 0x0000840006087890 */ /* 0x000fe2000fffe008 */
[----:B------:R-:W-:Y:S01]  /*1e40*/  UMOV UR30, 0x0 ;  /* 0x00000000001e7882 */ /* 0x000fe20000000000 */
[----:B------:R-:W-:Y:S01]  /*1e50*/  UMOV UR31, 0x10000000 ;  /* 0x10000000001f7882 */ /* 0x000fe20000000000 */
[----:B------:R-:W-:Y:S01]  /*1e60*/  UMOV UR19, UR35 ;  /* 0x0000002300137c82 */ /* 0x000fe20008000000 */
[----:B------:R-:W-:Y:S01]  /*1e70*/  UMOV UR20, UR36 ;  /* 0x0000002400147c82 */ /* 0x000fe20008000000 */
[----:B------:R3:W4:Y:S01]  /*1e80*/  SYNCS.PHASECHK.TRANS64.TRYWAIT P0, [UR7+0x18], R0 ;  /* 0x00001800ff0075a7 */ /* 0x0007220008001107 */
[----:B------:R-:W-:Y:S01]  /*1e90*/  UMOV UR4, 0x30000 ;  /* 0x0003000000047882 */ /* 0x000fe20000000000 */
[----:B------:R-:W-:Y:S01]  /*1ea0*/  UMOV UR12, UR36 ;  /* 0x00000024000c7c82 */ /* 0x000fe20008000000 */
[----:B------:R-:W-:Y:S01]  /*1eb0*/  UMOV UR9, UR17 ;  /* 0x0000001100097c82 */ /* 0x000fe20008000000 */
[----:B------:R-:W-:Y:S01]  /*1ec0*/  UMOV UR10, UR18 ;  /* 0x00000012000a7c82 */ /* 0x000fe20008000000 */
[----:B------:R-:W-:Y:S01]  /*1ed0*/  UTMALDG.3D [UR16], [UR14], desc[UR30] ;  /* 0x00001e100e0075b4 */ /* 0x000fe20008011000 */
[----:B------:R1:W-:Y:S02]  /*1ee0*/  UTMALDG.3D.MULTICAST [UR8], [UR22], UR4, desc[UR30] ;  /* 0x00001e08160073b4 */ /* 0x0003e40008011804 */
[----:B-1----:R-:W-:Y:S01]  /*1ef0*/  UMOV UR4, UR5 ;  /* 0x0000000500047c82 */ /* 0x002fe20008000000 */
[----:B------:R-:W-:Y:S05]  /*1f00*/  BRA.U UP0, `(.L_x_38) ;  /* 0xfffffffd00487547 */ /* 0x000fea000b83ffff */
.L_x_32:
[C---:B------:R-:W-:Y:S01]  /*1f10*/  LEA R3, R11.reuse, UR6, 0x3 ;  /* 0x000000060b037c11 */ /* 0x040fe2000f8e18ff */
[----:B------:R-:W-:Y:S01]  /*1f20*/  NOP ;  /* 0x0000000000007918 */ /* 0x000fe20000000000 */
[----:B-1-3--:R-:W-:Y:S02]  /*1f30*/  SHF.L.U32 R0, R10, 0x1f, RZ ;  /* 0x0000001f0a007819 */ /* 0x00afe400000006ff */
[----:B------:R-:W-:Y:S02]  /*1f40*/  LEA R4, R11, UR6, 0x4 ;  /* 0x000000060b047c11 */ /* 0x000fe4000f8e20ff */
[----:B--2-4-:R-:W1:Y:S02]  /*1f50*/  SYNCS.PHASECHK.TRANS64.TRYWAIT P0, [R3+URZ+0x50], R0 ;  /* 0x00005000030075a7 */ /* 0x014e6400080011ff */
[----:B-1----:R-:W-:Y:S05]  /*1f60*/  @!P0 BRA `(.L_x_39) ;  /* 0x0000004800488947 */ /* 0x002fea0003800000 */
.L_x_104:
[----:B------:R-:W2:Y:S01]  /*1f70*/  LDS.128 R4, [R4+0xe0] ;  /* 0x0000e00004047984 */ /* 0x000ea20000000c00 */
[----:B------:R-:W-:Y:S01]  /*1f80*/  UISETP.GE.AND UP0, UPT, UR42, 0x1, UPT ;  /* 0x000000012a00788c */ /* 0x000fe2000bf06270 */
[----:B------:R-:W-:Y:S01]  /*1f90*/  @!PT LDS RZ, [RZ] ;  /* 0x00000000fffff984 */ /* 0x000fe20000000800 */
[----:B------:R-:W-:Y:S01]  /*1fa0*/  @!PT LDS RZ, [RZ] ;  /* 0x00000000fffff984 */ /* 0x000fe20000000800 */
[----:B------:R-:W-:Y:S01]  /*1fb0*/  @!PT LDS RZ, [RZ] ;  /* 0x00000000fffff984 */ /* 0x000fe20000000800 */
[----:B------:R-:W-:Y:S01]  /*1fc0*/  @!PT LDS RZ, [RZ] ;  /* 0x00000000fffff984 */ /* 0x000fe20000000800 */
[----:B------:R3:W-:Y:S06]  /*1fd0*/  MEMBAR.ALL.CTA ;  /* 0x0000000000007992 */ /* 0x0007ec0000008000 */
[----:B---3--:R-:W3:Y:S01]  /*1fe0*/  FENCE.VIEW.ASYNC.S ;  /* 0x00000000000073c6 */ /* 0x008ee20000000000 */
[----:B--2---:R-:W-:-:S13]  /*1ff0*/  LOP3.LUT P0, RZ, R6, 0x1, RZ, 0xc0, !PT ;  /* 0x0000000106ff7812 */ /* 0x004fda000780c0ff */
[----:B---3--:R-:W-:Y:S01]  /*2000*/  VOTEU.ANY UP1, P0 ;  /* 0x0000000000ff7886 */ /* 0x008fe20000020100 */
[----:B------:R-:W-:-:S13]  /*2010*/  PLOP3.LUT P0, PT, PT, PT, UP1, 0x80, 0x8 ;  /* 0x000000000008781c */ /* 0x000fda0003f0f018 */
[----:B-1----:R-:W-:Y:S02]  /*2020*/  @P0 LOP3.LUT R0, R5, 0xffff, RZ, 0xc0, !PT ;  /* 0x0000ffff05000812 */ /* 0x002fe400078ec0ff */
[----:B------:R-:W-:Y:S02]  /*2030*/  @P0 MOV R2, R4 ;  /* 0x0000000400020202 */ /* 0x000fe40000000f00 */
[----:B------:R-:W-:Y:S01]  /*2040*/  @P0 R2UR UR7, R0 ;  /* 0x00000000000702ca */ /* 0x000fe200000e0000 */
[----:B------:R-:W-:Y:S01]  /*2050*/  VIADD R0, R3, 0x60 ;  /* 0x0000006003007836 */ /* 0x000fe20000000000 */
[----:B------:R-:W-:Y:S02]  /*2060*/  @P0 SHF.R.U32.HI R4, RZ, 0x10, R5 ;  /* 0x00000010ff040819 */ /* 0x000fe40000011605 */
[----:B------:R-:W-:Y:S02]  /*2070*/  @P0 R2UR UR8, R2 ;  /* 0x00000000020802ca */ /* 0x000fe400000e0000 */
[----:B------:R-:W-:-:S02]  /*2080*/  PRMT R0, RZ, 0x654, R0 ;  /* 0x00000654ff007816 */ /* 0x000fc40000000000 */
[----:B------:R-:W-:Y:S02]  /*2090*/  @P0 R2UR UR4, R4 ;  /* 0x00000000040402ca */ /* 0x000fe400000e0000 */
[----:B------:R1:W-:Y:S03]  /*20a0*/  SYNCS.ARRIVE.TRANS64.RED.A1T0 RZ, [R0+URZ], RZ ;  /* 0x000000ff00ff79a7 */ /* 0x0003e600081004ff */
[----:B------:R-:W-:-:S04]  /*20b0*/  @UP1 UMOV UR27, UR7 ;  /* 0x00000007001b1c82 */ /* 0x000fc80008000000 */
[----:B------:R-:W-:-:S04]  /*20c0*/  @UP1 UMOV UR37, UR8 ;  /* 0x0000000800251c82 */ /* 0x000fc80008000000 */
[----:B------:R-:W-:Y:S01]  /*20d0*/  @UP1 UMOV UR36, UR4 ;  /* 0x0000000400241c82 */ /* 0x000fe20008000000 */
[----:B------:R-:W-:Y:S05]  /*20e0*/  BRA.U !UP0, `(.L_x_40) ;  /* 0x0000000108d47547 */ /* 0x000fea000b800000 */
[----:B------:R-:W2:Y:S01]  /*20f0*/  LDCU.128 UR12, c[0x0][0xb10] ;  /* 0x00016200ff0c77ac */ /* 0x000ea20008000c00 */
[----:B------:R-:W3:Y:S01]  /*2100*/  LDCU UR26, c[0x0][0xb20] ;  /* 0x00016400ff1a77ac */ /* 0x000ee20008000800 */
[----:B------:R-:W4:Y:S01]  /*2110*/  LDCU UR20, c[0x0][0xb0c] ;  /* 0x00016180ff1477ac */ /* 0x000f220008000800 */
[----:B------:R-:W1:Y:S01]  /*2120*/  LDCU.64 UR10, c[0x0][0xb28] ;  /* 0x00016500ff0a77ac */ /* 0x000e620008000a00 */
[----:B------:R-:W-:Y:S02]  /*2130*/  UISETP.NE.AND UP3, UPT, UR42, 0x1, UPT ;  /* 0x000000012a00788c */ /* 0x000fe4000bf65270 */
[----:B--2---:R-:W-:Y:S02]  /*2140*/  UIMAD.WIDE.U32 UR16, UR38, UR15, URZ ;  /* 0x0000000f261072a5 */ /* 0x004fe4000f8e00ff */
[----:B------:R-:W-:Y:S02]  /*2150*/  UIMAD.WIDE.U32 UR8, UR39, UR12, URZ ;  /* 0x0000000c270872a5 */ /* 0x000fe4000f8e00ff */
[----:B------:R-:W-:-:S02]  /*2160*/  UISETP.NE.AND UP0, UPT, UR14, 0x1, UPT ;  /* 0x000000010e00788c */ /* 0x000fc4000bf05270 */
[----:B------:R-:W-:Y:S01]  /*2170*/  UIMAD.WIDE.U32 UR22, UR27, UR15, URZ ;  /* 0x0000000f1b1672a5 */ /* 0x000fe2000f8e00ff */
[----:B------:R-:W-:Y:S02]  /*2180*/  UMOV UR16, UR17 ;  /* 0x0000001100107c82 */ /* 0x000fe40008000000 */
[----:B------:R-:W-:Y:S01]  /*2190*/  UMOV UR8, UR9 ;  /* 0x0000000900087c82 */ /* 0x000fe20008000000 */
[----:B---3--:R-:W-:Y:S02]  /*21a0*/  USHF.R.U32.HI UR16, URZ, UR26, UR16 ;  /* 0x0000001aff107299 */ /* 0x008fe40008011610 */
[----:B----4-:R-:W-:Y:S02]  /*21b0*/  UISETP.NE.AND UP2, UPT, UR20, 0x1, UPT ;  /* 0x000000011400788c */ /* 0x010fe4000bf45270 */
[----:B------:R-:W-:Y:S02]  /*21c0*/  USHF.R.U32.HI UR8, URZ, UR13, UR8 ;  /* 0x0000000dff087299 */ /* 0x000fe40008011608 */
[----:B------:R-:W-:-:S02]  /*21d0*/  USEL UR7, UR38, UR16, !UP0 ;  /* 0x0000001026077287 */ /* 0x000fc4000c000000 */
[----:B------:R-:W-:Y:S02]  /*21e0*/  USEL UR8, UR39, UR8, !UP2 ;  /* 0x0000000827087287 */ /* 0x000fe4000d000000 */
[----:B-1----:R-:W-:Y:S01]  /*21f0*/  UIMAD.WIDE.U32 UR16, UR7, UR10, URZ ;  /* 0x0000000a071072a5 */ /* 0x002fe2000f8e00ff */
[----:B------:R-:W-:Y:S01]  /*2200*/  UMOV UR4, UR23 ;  /* 0x0000001700047c82 */ /* 0x000fe20008000000 */
[----:B------:R-:W-:Y:S02]  /*2210*/  UIMAD.WIDE.U32 UR18, UR37, UR12, URZ ;  /* 0x0000000c251272a5 */ /* 0x000fe4000f8e00ff */
[----:B------:R-:W-:-:S03]  /*2220*/  UIMAD.WIDE.U32 UR22, UR8, UR10, URZ ;  /* 0x0000000a081672a5 */ /* 0x000fc6000f8e00ff */
[----:B------:R-:W-:Y:S01]  /*2230*/  UMOV UR16, UR17 ;  /* 0x0000001100107c82 */ /* 0x000fe20008000000 */
[----:B------:R-:W-:Y:S02]  /*2240*/  USHF.R.U32.HI UR4, URZ, UR26, UR4 ;  /* 0x0000001aff047299 */ /* 0x000fe40008011604 */
[----:B------:R-:W-:Y:S01]  /*2250*/  @UP3 USHF.R.U32.HI UR7, URZ, UR11, UR16 ;  /* 0x0000000bff073299 */ /* 0x000fe20008011610 */
[----:B------:R-:W-:Y:S01]  /*2260*/  UMOV UR18, UR19 ;  /* 0x0000001300127c82 */ /* 0x000fe20008000000 */
[----:B------:R-:W-:Y:S01]  /*2270*/  UMOV UR22, UR23 ;  /* 0x0000001700167c82 */ /* 0x000fe20008000000 */
[----:B------:R-:W-:Y:S02]  /*2280*/  USHF.R.U32.HI UR13, URZ, UR13, UR18 ;  /* 0x0000000dff0d7299 */ /* 0x000fe40008011612 */
[----:B------:R-:W-:Y:S02]  /*2290*/  USEL UR4, UR27, UR4, !UP0 ;  /* 0x000000041b047287 */ /* 0x000fe4000c000000 */
[----:B------:R-:W-:-:S02]  /*22a0*/  @UP3 USHF.R.U32.HI UR8, URZ, UR11, UR22 ;  /* 0x0000000bff083299 */ /* 0x000fc40008011616 */
[----:B------:R-:W-:Y:S02]  /*22b0*/  UIMAD UR9, UR42, UR7, URZ ;  /* 0x000000072a0972a4 */ /* 0x000fe4000f8e02ff */
[----:B------:R-:W-:Y:S02]  /*22c0*/  USEL UR7, UR37, UR13, !UP2 ;  /* 0x0000000d25077287 */ /* 0x000fe4000d000000 */
[----:B------:R-:W-:Y:S02]  /*22d0*/  UIMAD UR12, UR42, UR8, URZ ;  /* 0x000000082a0c72a4 */ /* 0x000fe4000f8e02ff */
[----:B------:R-:W-:Y:S02]  /*22e0*/  UISETP.GE.AND UP0, UPT, UR4, UR9, UPT ;  /* 0x000000090400728c */ /* 0x000fe4000bf06270 */
[----:B------:R-:W-:Y:S02]  /*22f0*/  UIMAD.WIDE.U32 UR16, UR4, UR10, URZ ;  /* 0x0000000a041072a5 */ /* 0x000fe4000f8e00ff */
[----:B------:R-:W-:-:S02]  /*2300*/  UISETP.GE.OR UP0, UPT, UR7, UR12, UP0 ;  /* 0x0000000c0700728c */ /* 0x000fc40008706670 */
[----:B------:R-:W-:Y:S02]  /*2310*/  UIMAD.WIDE.U32 UR12, UR7, UR10, URZ ;  /* 0x0000000a070c72a5 */ /* 0x000fe4000f8e00ff */
[----:B------:R-:W-:Y:S01]  /*2320*/  UIADD3 UR15, UPT, UPT, -UR4, URZ, URZ ;  /* 0x000000ff040f7290 */ /* 0x000fe2000fffe1ff */
[----:B------:R-:W-:Y:S01]  /*2330*/  UMOV UR10, UR17 ;  /* 0x00000011000a7c82 */ /* 0x000fe20008000000 */
[----:B------:R-:W-:Y:S02]  /*2340*/  UIADD3 UR12, UPT, UPT, -UR7, URZ, URZ ;  /* 0x000000ff070c7290 */ /* 0x000fe4000fffe1ff */
[----:B------:R-:W-:-:S03]  /*2350*/  USHF.R.U32.HI UR10, URZ, UR11, UR10 ;  /* 0x0000000bff0a7299 */ /* 0x000fc6000801160a */
[----:B------:R-:W-:Y:S01]  /*2360*/  @!UP0 UMOV UR9, UR13 ;  /* 0x0000000d00098c82 */ /* 0x000fe20008000000 */
[----:B------:R-:W-:Y:S02]  /*2370*/  UIMAD UR15, UR14, UR15, UR27 ;  /* 0x0000000f0e0f72a4 */ /* 0x000fe4000f8e021b */
[----:B------:R-:W-:Y:S02]  /*2380*/  USEL UR10, UR4, UR10, !UP3 ;  /* 0x0000000a040a7287 */ /* 0x000fe4000d800000 */
[----:B------:R-:W-:Y:S02]  /*2390*/  @!UP0 USHF.R.U32.HI UR9, URZ, UR11, UR9 ;  /* 0x0000000bff098299 */ /* 0x000fe40008011609 */
[----:B------:R-:W-:Y:S02]  /*23a0*/  UIADD3 UR11, UPT, UPT, -UR10, URZ, URZ ;  /* 0x000000ff0a0b7290 */ /* 0x000fe4000fffe1ff */
[----:B------:R-:W-:Y:S02]  /*23b0*/  @!UP0 USEL UR9, UR7, UR9, !UP3 ;  /* 0x0000000907098287 */ /* 0x000fe4000d800000 */
[----:B------:R-:W-:-:S02]  /*23c0*/  UIMAD UR11, UR42, UR11, UR4 ;  /* 0x0000000b2a0b72a4 */ /* 0x000fc4000f8e0204 */
[----:B------:R-:W-:Y:S02]  /*23d0*/  @!UP0 UIADD3 UR10, UPT, UPT, UR10, -UR9, URZ ;  /* 0x800000090a0a8290 */ /* 0x000fe4000fffe0ff */
[----:B------:R-:W-:Y:S02]  /*23e0*/  @!UP0 UIMAD UR9, UR11, UR8, UR9 ;  /* 0x000000080b0982a4 */ /* 0x000fe4000f8e0209 */
[----:B------:R-:W-:Y:S02]  /*23f0*/  @!UP0 UIMAD UR4, UR42, UR10, UR7 ;  /* 0x0000000a2a0482a4 */ /* 0x000fe4000f8e0207 */
[----:B------:R-:W-:Y:S02]  /*2400*/  UIMAD UR8, UR20, UR12, UR37 ;  /* 0x0000000c140872a4 */ /* 0x000fe4000f8e0225 */
[----:B------:R-:W-:Y:S01]  /*2410*/  UIMAD UR27, UR4, UR14, UR15 ;  /* 0x0000000e041b72a4 */ /* 0x000fe2000f8e020f */
[----:B------:R-:W-:Y:S02]  /*2420*/  @!UP0 UMOV UR7, UR9 ;  /* 0x0000000900078c82 */ /* 0x000fe40008000000 */
[----:B------:R-:W-:-:S12]  /*2430*/  UIMAD UR37, UR7, UR20, UR8 ;  /* 0x00000014072572a4 */ /* 0x000fd8000f8e0208 */
.L_x_40:
[----:B------:R-:W2:Y:S02]  /*2440*/  LDCU UR4, c[0x0][0xb30] ;  /* 0x00016600ff0477ac */ /* 0x000ea40008000800 */
[----:B--2---:R-:W-:-:S09]  /*2450*/  UISETP.NE.AND UP0, UPT, UR4, 0x1, UPT ;  /* 0x000000010400788c */ /* 0x004fd2000bf05270 */
[----:B------:R-:W-:Y:S05]  /*2460*/  BRA.U UP0, `(.L_x_41) ;  /* 0x0000000100447547 */ /* 0x000fea000b800000 */
[----:B------:R-:W2:Y:S01]  /*2470*/  LDCU.128 UR12, c[0x0][0xb10] ;  /* 0x00016200ff0c77ac */ /* 0x000ea20008000c00 */
[----:B------:R-:W3:Y:S01]  /*2480*/  LDCU UR16, c[0x0][0xb0c] ;  /* 0x00016180ff1077ac */ /* 0x000ee20008000800 */
[----:B------:R-:W4:Y:S01]  /*2490*/  LDCU UR17, c[0x0][0xb20] ;  /* 0x00016400ff1177ac */ /* 0x000f220008000800 */
[----:B--2---:R-:W-:Y:S02]  /*24a0*/  UIMAD.WIDE.U32 UR10, UR37, UR12, URZ ;  /* 0x0000000c250a72a5 */ /* 0x004fe4000f8e00ff */
[----:B------:R-:W-:Y:S02]  /*24b0*/  UIMAD.WIDE.U32 UR8, UR27, UR15, URZ ;  /* 0x0000000f1b0872a5 */ /* 0x000fe4000f8e00ff */
[----:B---3--:R-:W-:Y:S02]  /*24c0*/  UISETP.NE.AND UP2, UPT, UR16, 0x1, UPT ;  /* 0x000000011000788c */ /* 0x008fe4000bf45270 */
[----:B------:R-:W-:Y:S01]  /*24d0*/  UISETP.NE.AND UP0, UPT, UR14, 0x1, UPT ;  /* 0x000000010e00788c */ /* 0x000fe2000bf05270 */
[----:B------:R-:W-:-:S02]  /*24e0*/  UMOV UR7, UR11 ;  /* 0x0000000b00077c82 */ /* 0x000fc40008000000 */
[----:B------:R-:W-:Y:S01]  /*24f0*/  UMOV UR4, UR9 ;  /* 0x0000000900047c82 */ /* 0x000fe20008000000 */
[----:B------:R-:W-:Y:S02]  /*2500*/  USHF.R.U32.HI UR7, URZ, UR13, UR7 ;  /* 0x0000000dff077299 */ /* 0x000fe40008011607 */
[----:B----4-:R-:W-:Y:S02]  /*2510*/  USHF.R.U32.HI UR4, URZ, UR17, UR4 ;  /* 0x00000011ff047299 */ /* 0x010fe40008011604 */
[----:B------:R-:W-:Y:S02]  /*2520*/  USEL UR7, UR37, UR7, !UP2 ;  /* 0x0000000725077287 */ /* 0x000fe4000d000000 */
[----:B------:R-:W-:-:S04]  /*2530*/  USEL UR4, UR27, UR4, !UP0 ;  /* 0x000000041b047287 */ /* 0x000fc8000c000000 */
[----:B------:R-:W-:Y:S02]  /*2540*/  UIADD3 UR8, UPT, UPT, UR7, -UR4, URZ ;  /* 0x8000000407087290 */ /* 0x000fe4000fffe0ff */
[----:B------:R-:W-:Y:S02]  /*2550*/  UIADD3 UR4, UPT, UPT, -UR7, UR4, URZ ;  /* 0x0000000407047290 */ /* 0x000fe4000fffe1ff */
[----:B------:R-:W-:Y:S02]  /*2560*/  UIMAD UR27, UR8, UR14, UR27 ;  /* 0x0000000e081b72a4 */ /* 0x000fe4000f8e021b */
[----:B------:R-:W-:-:S12]  /*2570*/  UIMAD UR37, UR4, UR16, UR37 ;  /* 0x00000010042572a4 */ /* 0x000fd8000f8e0225 */
.L_x_41:
[----:B------:R-:W-:Y:S01]  /*2580*/  VIADD R11, R11, 0x1 ;  /* 0x000000010b0b7836 */ /* 0x000fe20000000000 */
[----:B------:R-:W-:Y:S01]  /*2590*/  PLOP3.LUT P1, PT, PT, PT, PT, 0x80, 0x8 ;  /* 0x000000000008781c */ /* 0x000fe20003f2f070 */
[----:B------:R-:W-:Y:S02]  /*25a0*/  UIADD3 UR46, UPT, UPT, UR37, UR60, URZ ;  /* 0x0000003c252e7290 */ /* 0x000fe4000fffe0ff */
[----:B------:R-:W-:Y:S01]  /*25b0*/  UIADD3 UR45, UPT, UPT, UR27, UR57, URZ ;  /* 0x000000391b2d7290 */ /* 0x000fe2000fffe0ff */
[----:B------:R-:W-:-:S04]  /*25c0*/  ISETP.NE.AND P0, PT, R11, 0x2, PT ;  /* 0x000000020b00780c */ /* 0x000fc80003f05270 */
[----:B-1----:R-:W-:Y:S02]  /*25d0*/  SEL R0, RZ, 0x1, P0 ;  /* 0x00000001ff007807 */ /* 0x002fe40000000000 */
[----:B------:R-:W-:Y:S02]  /*25e0*/  SEL R11, R11, RZ, P0 ;  /* 0x000000ff0b0b7207 */ /* 0x000fe40000000000 */
[----:B------:R-:W-:Y:S01]  /*25f0*/  LOP3.LUT R10, R10, R0, RZ, 0x3c, !PT ;  /* 0x000000000a0a7212 */ /* 0x000fe200078e3cff */
[----:B------:R-:W-:Y:S06]  /*2600*/  BRA.U UP1, `(.L_x_42) ;  /* 0xfffffff101447547 */ /* 0x000fec000b83ffff */
[----:B------:R-:W-:Y:S01]  /*2610*/  UIADD3 UR6, UPT, UPT, UR6, 0x18, URZ ;  /* 0x0000001806067890 */ /* 0x000fe2000fffe0ff */
[----:B------:R-:W-:-:S03]  /*2620*/  SHF.L.U32 R2, R12, 0x1f, RZ ;  /* 0x0000001f0c027819 */ /* 0x000fc600000006ff */
[----:B------:R-:W-:-:S09]  /*2630*/  ULEA UR4, UR5, UR6, 0x3 ;  /* 0x0000000605047291 */ /* 0x000fd2000f8e18ff */
[----:B------:R-:W1:Y:S02]  /*2640*/  SYNCS.PHASECHK.TRANS64.TRYWAIT P0, [UR4], R2 ;  /* 0x00000002ff0075a7 */ /* 0x000e640008001104 */
[----:B-1----:R-:W-:Y:S05]  /*2650*/  @!P0 BRA `(.L_x_43) ;  /* 0x0000004000a08947 */ /* 0x002fea0003800000 */
.L_x_106:
[----:B------:R-:W-:-:S04]  /*2660*/  UIADD3 UR4, UPT, UPT, UR5, 0x1, URZ ;  /* 0x0000000105047890 */ /* 0x000fc8000fffe0ff */
[----:B------:R-:W-:-:S04]  /*2670*/  UISETP.NE.AND UP0, UPT, UR4, 0x3, UPT ;  /* 0x000000030400788c */ /* 0x000fc8000bf05270 */
[----:B------:R-:W-:Y:S02]  /*2680*/  USEL UR7, URZ, 0x1, UP0 ;  /* 0x00000001ff077887 */ /* 0x000fe40008000000 */
[----:B------:R-:W-:-:S04]  /*2690*/  USEL UR4, UR4, URZ, UP0 ;  /* 0x000000ff04047287 */ /* 0x000fc80008000000 */
[----:B------:R-:W-:Y:S01]  /*26a0*/  ULEA UR5, UR4, UR6, 0x3 ;  /* 0x0000000604057291 */ /* 0x000fe2000f8e18ff */
[----:B------:R-:W-:-:S04]  /*26b0*/  LOP3.LUT R12, R12, UR7, RZ, 0x3c, !PT ;  /* 0x000000070c0c7c12 */ /* 0x000fc8000f8e3cff */
[----:B-1----:R-:W-:-:S04]  /*26c0*/  SHF.L.U32 R2, R12, 0x1f, RZ ;  /* 0x0000001f0c027819 */ /* 0x002fc800000006ff */
[----:B------:R-:W1:Y:S02]  /*26d0*/  SYNCS.PHASECHK.TRANS64.TRYWAIT P0, [UR5], R2 ;  /* 0x00000002ff0075a7 */ /* 0x000e640008001105 */
[----:B-1----:R-:W-:Y:S05]  /*26e0*/  @!P0 BRA `(.L_x_44) ;  /* 0x0000004000948947 */ /* 0x002fea0003800000 */
.L_x_108:
[----:B------:R-:W-:-:S04]  /*26f0*/  UIADD3 UR4, UPT, UPT, UR4, 0x1, URZ ;  /* 0x0000000104047890 */ /* 0x000fc8000fffe0ff */
[----:B------:R-:W-:-:S04]  /*2700*/  UISETP.NE.AND UP0, UPT, UR4, 0x3, UPT ;  /* 0x000000030400788c */ /* 0x000fc8000bf05270 */
[----:B------:R-:W-:Y:S02]  /*2710*/  USEL UR5, URZ, 0x1, UP0 ;  /* 0x00000001ff057887 */ /* 0x000fe40008000000 */
[----:B------:R-:W-:-:S04]  /*2720*/  USEL UR4, UR4, URZ, UP0 ;  /* 0x000000ff04047287 */ /* 0x000fc80008000000 */
[----:B------:R-:W-:Y:S01]  /*2730*/  ULEA UR4, UR4, UR6, 0x3 ;  /* 0x0000000604047291 */ /* 0x000fe2000f8e18ff */
[----:B-1----:R-:W-:-:S04]  /*2740*/  LOP3.LUT R2, R12, UR5, RZ, 0x3c, !PT ;  /* 0x000000050c027c12 */ /* 0x002fc8000f8e3cff */
[----:B------:R-:W-:Y:S01]  /*2750*/  SHF.L.U32 R2, R2, 0x1f, RZ ;  /* 0x0000001f02027819 */ /* 0x000fe200000006ff */
[----:B------:R-:W-:-:S07]  /*2760*/  IMAD.U32 R0, RZ, RZ, UR4 ;  /* 0x00000004ff007e24 */ /* 0x000fce000f8e00ff */
.L_x_45:
[----:B-1----:R1:W2:Y:S02]  /*2770*/  SYNCS.PHASECHK.TRANS64.TRYWAIT P0, [R0+URZ], R2 ;  /* 0x00000002000075a7 */ /* 0x0022a400080011ff */
[----:B--2---:R-:W-:Y:S05]  /*2780*/  @!P0 NANOSLEEP.SYNCS 0x989680 ;  /* 0x009896800000895d */ /* 0x004fea0003900000 */
[----:B------:R-:W2:Y:S02]  /*2790*/  @!P0 SYNCS.PHASECHK.TRANS64 P0, [R0+URZ], R2 ;  /* 0x00000002000085a7 */ /* 0x000ea400080010ff */
[----:B--2---:R-:W-:Y:S05]  /*27a0*/  @P0 EXIT ;  /* 0x000000000000094d */ /* 0x004fea0003800000 */
[----:B------:R-:W-:Y:S05]  /*27b0*/  BRA `(.L_x_45) ;  /* 0xfffffffc00ec7947 */ /* 0x000fea000383ffff */
.L_x_22:
[----:B------:R-:W-:-:S04]  /*27c0*/  UISETP.NE.AND UP0, UPT, UR48, URZ, UPT ;  /* 0x000000ff3000728c */ /* 0x000fc8000bf05270 */
[----:B------:R-:W-:-:S09]  /*27d0*/  UISETP.NE.OR UP0, UPT, UR18, 0x1, UP0 ;  /* 0x000000011200788c */ /* 0x000fd20008705670 */
[----:B------:R-:W-:Y:S05]  /*27e0*/  BRA.U UP0, `(.L_x_46) ;  /* 0x0000000500487547 */ /* 0x000fea000b800000 */
[----:B------:R-:W-:Y:S01]  /*27f0*/  ISETP.GE.U32.AND P2, PT, R0, 0x2, PT ;  /* 0x000000020000780c */ /* 0x000fe20003f46070 */
[----:B------:R-:W-:Y:S01]  /*2800*/  IMAD.MOV.U32 R12, RZ, RZ, 0x1 ;  /* 0x00000001ff0c7424 */ /* 0x000fe200078e00ff */
[----:B------:R-:W-:Y:S02]  /*2810*/  CS2R R10, SRZ ;  /* 0x00000000000a7805 */ /* 0x000fe4000001ff00 */
[----:B------:R-:W-:Y:S01]  /*2820*/  CS2R R8, SRZ ;  /* 0x0000000000087805 */ /* 0x000fe2000001ff00 */
[----:B------:R-:W-:Y:S01]  /*2830*/  UMOV UR6, 0x400 ;  /* 0x0000040000067882 */ /* 0x000fe20000000000 */
[----:B------:R-:W-:Y:S01]  /*2840*/  UMOV UR5, URZ ;  /* 0x000000ff00057c82 */ /* 0x000fe20008000000 */
[----:B------:R-:W-:-:S12]  /*2850*/  ULEA UR6, UR48, UR6, 0x18 ;  /* 0x0000000630067291 */ /* 0x000fd8000f8ec0ff */
.L_x_50:
[----:B------:R-:W-:Y:S02]  /*2860*/  LEA R2, R8, UR6, 0x3 ;  /* 0x0000000608027c11 */ /* 0x000fe4000f8e18ff */
[----:B------:R-:W-:-:S03]  /*2870*/  SHF.L.U32 R4, R9, 0x1f, RZ ;  /* 0x0000001f09047819 */ /* 0x000fc600000006ff */
[----:B------:R-:W-:Y:S01]  /*2880*/  VIADD R5, R2, 0xc0 ;  /* 0x000000c002057836 */ /* 0x000fe20000000000 */
[----:B------:R-:W2:Y:S02]  /*2890*/  SYNCS.PHASECHK.TRANS64.TRYWAIT P0, [R2+URZ+0xb0], R4 ;  /* 0x0000b004020075a7 */ /* 0x000ea400080011ff */
[----:B--2---:R-:W-:Y:S05]  /*28a0*/  @!P0 BRA `(.L_x_47) ;  /* 0x00000040003c8947 */ /* 0x004fea0003800000 */
.L_x_109:
[----:B------:R-:W-:Y:S01]  /*28b0*/  ULEA UR4, UR5, UR6, 0x3 ;  /* 0x0000000605047291 */ /* 0x000fe2000f8e18ff */
[----:B--2---:R-:W-:Y:S01]  /*28c0*/  PRMT R2, RZ, 0x654, R5 ;  /* 0x00000654ff027816 */ /* 0x004fe20000000005 */
[----:B------:R-:W-:Y:S01]  /*28d0*/  @!P2 IMAD.MOV.U32 R4, RZ, RZ, 0x10 ;  /* 0x00000010ff04a424 */ /* 0x000fe200078e00ff */
[----:B------:R-:W-:Y:S01]  /*28e0*/  SHF.L.U32 R5, R12, 0x1f, RZ ;  /* 0x0000001f0c057819 */ /* 0x000fe200000006ff */
[----:B------:R-:W-:Y:S01]  /*28f0*/  UIADD3 UR7, UPT, UPT, UR4, 0x50, URZ ;  /* 0x0000005004077890 */ /* 0x000fe2000fffe0ff */
[----:B------:R2:W-:Y:S05]  /*2900*/  SYNCS.ARRIVE.TRANS64.RED.A1T0 RZ, [R2+URZ], RZ ;  /* 0x000000ff02ff79a7 */ /* 0x0005ea00081004ff */
[----:B------:R-:W-:Y:S01]  /*2910*/  IMAD.U32 R6, RZ, RZ, UR7 ;  /* 0x00000007ff067e24 */ /* 0x000fe2000f8e00ff */
[----:B------:R-:W3:Y:S04]  /*2920*/  SYNCS.PHASECHK.TRANS64.TRYWAIT P0, [UR4+0x60], R5 ;  /* 0x00006005ff0075a7 */ /* 0x000ee80008001104 */
[----:B------:R-:W-:Y:S01]  /*2930*/  PRMT R6, R0, 0x654, R6 ;  /* 0x0000065400067816 */ /* 0x000fe20000000006 */
[----:B--23--:R-:W-:Y:S06]  /*2940*/  @!P0 BRA `(.L_x_48) ;  /* 0x0000004000288947 */ /* 0x00cfec0003800000 */
.L_x_111:
[----:B------:R-:W-:Y:S01]  /*2950*/  ULEA UR8, UR5, UR6, 0x4 ;  /* 0x0000000605087291 */ /* 0x000fe2000f8e20ff */
[----:B------:R-:W-:Y:S01]  /*2960*/  SEL R3, R6, R3, !P2 ;  /* 0x0000000306037207 */ /* 0x000fe20005000000 */
[----:B------:R-:W-:Y:S01]  /*2970*/  UIADD3 UR9, UPT, UPT, UR4, 0x50, URZ ;  /* 0x0000005004097890 */ /* 0x000fe2000fffe0ff */
[----:B--2---:R-:W-:Y:S01]  /*2980*/  LEA R2, R11, UR6, 0x3 ;  /* 0x000000060b027c11 */ /* 0x004fe2000f8e18ff */
[----:B------:R-:W-:Y:S01]  /*2990*/  UIADD3 UR8, UPT, UPT, UR8, 0xe0, URZ ;  /* 0x000000e008087890 */ /* 0x000fe2000fffe0ff */
[----:B------:R2:W-:Y:S01]  /*29a0*/  @!P2 SYNCS.ARRIVE.TRANS64.RED RZ, [R3+URZ], R4 ;  /* 0x0000000403ffa9a7 */ /* 0x0005e200080004ff */
[----:B------:R-:W-:Y:S01]  /*29b0*/  UIADD3 UR4, UPT, UPT, UR5, 0x1, URZ ;  /* 0x0000000105047890 */ /* 0x000fe2000fffe0ff */
[----:B------:R-:W-:-:S03]  /*29c0*/  VIADD R8, R8, 0x1 ;  /* 0x0000000108087836 */ /* 0x000fc60000000000 */
[----:B------:R-:W-:Y:S02]  /*29d0*/  UISETP.NE.AND UP0, UPT, UR4, 0x2, UPT ;  /* 0x000000020400788c */ /* 0x000fe4000bf05270 */
[----:B------:R-:W-:Y:S01]  /*29e0*/  ISETP.NE.AND P0, PT, R8, 0x2, PT ;  /* 0x000000020800780c */ /* 0x000fe20003f05270 */
[----:B------:R-:W-:Y:S06]  /*29f0*/  UGETNEXTWORKID.BROADCAST [UR8], [UR9] ;  /* 0x00000000080073ca */ /* 0x000fec0008000100 */
[----:B------:R-:W-:Y:S02]  /*2a00*/  USEL UR7, URZ, 0x1, UP0 ;  /* 0x00000001ff077887 */ /* 0x000fe40008000000 */
[----:B------:R-:W-:-:S04]  /*2a10*/  USEL UR5, UR4, URZ, UP0 ;  /* 0x000000ff04057287 */ /* 0x000fc80008000000 */
[----:B------:R-:W-:Y:S02]  /*2a20*/  LOP3.LUT R12, R12, UR7, RZ, 0x3c, !PT ;  /* 0x000000070c0c7c12 */ /* 0x000fe4000f8e3cff */
[----:B--2---:R-:W-:-:S04]  /*2a30*/  SHF.L.U32 R4, R10, 0x1f, RZ ;  /* 0x0000001f0a047819 */ /* 0x004fc800000006ff */
[----:B------:R-:W2:Y:S02]  /*2a40*/  SYNCS.PHASECHK.TRANS64.TRYWAIT P1, [R2+URZ+0x50], R4 ;  /* 0x00005004020075a7 */ /* 0x000ea400080211ff */
[----:B--2---:R-:W-:Y:S05]  /*2a50*/  @!P1 BRA `(.L_x_49) ;  /* 0x0000003c00fc9947 */ /* 0x004fea0003800000 */
.L_x_112:
[C---:B--2---:R-:W-:Y:S01]  /*2a60*/  LEA R4, R11.reuse, UR6, 0x4 ;  /* 0x000000060b047c11 */ /* 0x044fe2000f8e20ff */
[----:B------:R-:W-:Y:S01]  /*2a70*/  VIADD R2, R2, 0x60 ;  /* 0x0000006002027836 */ /* 0x000fe20000000000 */
[----:B------:R-:W-:Y:S01]  /*2a80*/  SEL R8, R8, RZ, P0 ;  /* 0x000000ff08087207 */ /* 0x000fe20000000000 */
[----:B------:R-:W-:-:S03]  /*2a90*/  VIADD R11, R11, 0x1 ;  /* 0x000000010b0b7836 */ /* 0x000fc60000000000 */
[----:B------:R-:W2:Y:S01]  /*2aa0*/  LDS.128 R4, [R4+0xe0] ;  /* 0x0000e00004047984 */ /* 0x000ea20000000c00 */
[----:B------:R-:W-:Y:S02]  /*2ab0*/  PRMT R2, RZ, 0x654, R2 ;  /* 0x00000654ff027816 */ /* 0x000fe40000000002 */
[C---:B------:R-:W-:Y:S01]  /*2ac0*/  ISETP.NE.AND P1, PT, R11.reuse, 0x2, PT ;  /* 0x000000020b00780c */ /* 0x040fe20003f25270 */
[----:B------:R-:W-:Y:S01]  /*2ad0*/  @!PT LDS RZ, [RZ] ;  /* 0x00000000fffff984 */ /* 0x000fe20000000800 */
[----:B------:R-:W-:Y:S01]  /*2ae0*/  @!PT LDS RZ, [RZ] ;  /* 0x00000000fffff984 */ /* 0x000fe20000000800 */
[----:B------:R-:W-:Y:S01]  /*2af0*/  @!PT LDS RZ, [RZ] ;  /* 0x00000000fffff984 */ /* 0x000fe20000000800 */
[----:B------:R-:W-:Y:S01]  /*2b00*/  @!PT LDS RZ, [RZ] ;  /* 0x00000000fffff984 */ /* 0x000fe20000000800 */
[----:B------:R3:W-:Y:S06]  /*2b10*/  MEMBAR.ALL.CTA ;  /* 0x0000000000007992 */ /* 0x0007ec0000008000 */
[----:B---3--:R-:W3:Y:S01]  /*2b20*/  FENCE.VIEW.ASYNC.S ;  /* 0x00000000000073c6 */ /* 0x008ee20000000000 */
[----:B------:R-:W-:Y:S01]  /*2b30*/  SEL R11, R11, RZ, P1 ;  /* 0x000000ff0b0b7207 */ /* 0x000fe20000800000 */
[----:B---3--:R3:W-:Y:S01]  /*2b40*/  SYNCS.ARRIVE.TRANS64.RED.A1T0 RZ, [R2+URZ], RZ ;  /* 0x000000ff02ff79a7 */ /* 0x0087e200081004ff */
[----:B--2---:R-:W-:-:S02]  /*2b50*/  LOP3.LUT P3, RZ, R6, 0x1, RZ, 0xc0, !PT ;  /* 0x0000000106ff7812 */ /* 0x004fc4000786c0ff */
[----:B------:R-:W-:-:S04]  /*2b60*/  SEL R4, RZ, 0x1, P1 ;  /* 0x00000001ff047807 */ /* 0x000fc80000800000 */
[----:B------:R-:W-:Y:S02]  /*2b70*/  LOP3.LUT R10, R10, R4, RZ, 0x3c, !PT ;  /* 0x000000040a0a7212 */ /* 0x000fe400078e3cff */
[----:B---3--:R-:W-:-:S04]  /*2b80*/  SEL R2, RZ, 0x1, P0 ;  /* 0x00000001ff027807 */ /* 0x008fc80000000000 */
[----:B------:R-:W-:Y:S01]  /*2b90*/  LOP3.LUT R9, R9, R2, RZ, 0x3c, !PT ;  /* 0x0000000209097212 */ /* 0x000fe200078e3cff */
[----:B------:R-:W-:Y:S06]  /*2ba0*/  @P3 BRA `(.L_x_50) ;  /* 0xfffffffc002c3947 */ /* 0x000fec000383ffff */
[----:B------:R-:W-:Y:S01]  /*2bb0*/  ULEA UR4, UR5, UR6, 0x3 ;  /* 0x0000000605047291 */ /* 0x000fe2000f8e18ff */
[----:B------:R-:W-:-:S08]  /*2bc0*/  SHF.L.U32 R2, R12, 0x1f, RZ ;  /* 0x0000001f0c027819 */ /* 0x000fd000000006ff */
[----:B------:R-:W2:Y:S02]  /*2bd0*/  SYNCS.PHASECHK.TRANS64 P0, [UR4+0x60], R2 ;  /* 0x00006002ff0075a7 */ /* 0x000ea40008001004 */
[----:B--2---:R-:W-:Y:S05]  /*2be0*/  @P0 BRA `(.L_x_51) ;  /* 0x0000000000080947 */ /* 0x004fea0003800000 */
[----:B------:R-:W2:Y:S02]  /*2bf0*/  SYNCS.PHASECHK.TRANS64.TRYWAIT P0, [UR4+0x60], R2 ;  /* 0x00006002ff0075a7 */ /* 0x000ea40008001104 */
[----:B--2---:R-:W-:Y:S05]  /*2c00*/  @!P0 BRA `(.L_x_52) ;  /* 0x0000003c00a48947 */ /* 0x004fea0003800000 */
.L_x_51:
[----:B------:R-:W-:-:S04]  /*2c10*/  UIADD3 UR7, UPT, UPT, UR5, 0x1, URZ ;  /* 0x0000000105077890 */ /* 0x000fc8000fffe0ff */
[----:B------:R-:W-:-:S04]  /*2c20*/  UISETP.NE.AND UP0, UPT, UR7, 0x2, UPT ;  /* 0x000000020700788c */ /* 0x000fc8000bf05270 */
[----:B------:R-:W-:Y:S02]  /*2c30*/  USEL UR8, URZ, 0x1, UP0 ;  /* 0x00000001ff087887 */ /* 0x000fe40008000000 */
[----:B------:R-:W-:-:S04]  /*2c40*/  USEL UR7, UR7, URZ, UP0 ;  /* 0x000000ff07077287 */ /* 0x000fc80008000000 */
[----:B------:R-:W-:Y:S01]  /*2c50*/  ULEA UR7, UR7, UR6, 0x3 ;  /* 0x0000000607077291 */ /* 0x000fe2000f8e18ff */
[----:B--2---:R-:W-:-:S04]  /*2c60*/  LOP3.LUT R2, R12, UR8, RZ, 0x3c, !PT ;  /* 0x000000080c027c12 */ /* 0x004fc8000f8e3cff */
[----:B------:R-:W-:-:S04]  /*2c70*/  SHF.L.U32 R0, R2, 0x1f, RZ ;  /* 0x0000001f02007819 */ /* 0x000fc800000006ff */
[----:B------:R-:W2:Y:S02]  /*2c80*/  SYNCS.PHASECHK.TRANS64 P0, [UR7+0x60], R0 ;  /* 0x00006000ff0075a7 */ /* 0x000ea40008001007 */
[----:B-12---:R-:W-:Y:S05]  /*2c90*/  @P0 EXIT ;  /* 0x000000000000094d */ /* 0x006fea0003800000 */
[----:B------:R-:W-:Y:S02]  /*2ca0*/  SHF.L.U32 R2, R2, 0x1f, RZ ;  /* 0x0000001f02027819 */ /* 0x000fe400000006ff */
[----:B------:R-:W-:-:S07]  /*2cb0*/  MOV R0, UR7 ;  /* 0x0000000700007c02 */ /* 0x000fce0008000f00 */
.L_x_53:
[----:B-1----:R1:W2:Y:S02]  /*2cc0*/  SYNCS.PHASECHK.TRANS64.TRYWAIT P0, [R0+URZ+0x60], R2 ;  /* 0x00006002000075a7 */ /* 0x0022a400080011ff */
[----:B--2---:R-:W-:Y:S05]  /*2cd0*/  @!P0 NANOSLEEP.SYNCS 0x989680 ;  /* 0x009896800000895d */ /* 0x004fea0003900000 */
[----:B------:R-:W2:Y:S02]  /*2ce0*/  @!P0 SYNCS.PHASECHK.TRANS64 P0, [R0+URZ+0x60], R2 ;  /* 0x00006002000085a7 */ /* 0x000ea400080010ff */
[----:B--2---:R-:W-:Y:S05]  /*2cf0*/  @P0 EXIT ;  /* 0x000000000000094d */ /* 0x004fea0003800000 */
[----:B------:R-:W-:Y:S05]  /*2d00*/  BRA `(.L_x_53) ;  /* 0xfffffffc00ec7947 */ /* 0x000fea000383ffff */
.L_x_46:
[----:B------:R-:W-:Y:S05]  /*2d10*/  BRA.U UP4, `(.L_x_54) ;  /* 0x0000000d04d47547 */ /* 0x000fea000b800000 */
[----:B------:R-:W-:Y:S01]  /*2d20*/  UMOV UR4, 0x40 ;  /* 0x0000004000047882 */ /* 0x000fe20000000000 */
[----:B------:R-:W-:Y:S01]  /*2d30*/  NOP ;  /* 0x0000000000007918 */ /* 0x000fe20000000000 */
[----:B------:R-:W-:Y:S01]  /*2d40*/  ULEA UR5, UR48, UR4, 0x18 ;  /* 0x0000000430057291 */ /* 0x000fe2000f8ec0ff */
[----:B------:R-:W-:Y:S02]  /*2d50*/  UMOV UR6, 0x400 ;  /* 0x0000040000067882 */ /* 0x000fe40000000000 */
[----:B------:R-:W-:-:S06]  /*2d60*/  ULEA UR6, UR48, UR6, 0x18 ;  /* 0x0000000630067291 */ /* 0x000fcc000f8ec0ff */
[----:B------:R-:W2:Y:S02]  /*2d70*/  LDS.U8 R0, [UR5+0x1c] ;  /* 0x00001c05ff007984 */ /* 0x000ea40008000000 */
[----:B--2---:R-:W-:-:S13]  /*2d80*/  ISETP.NE.AND P0, PT, R0, RZ, PT ;  /* 0x000000ff0000720c */ /* 0x004fda0003f05270 */
[----:B------:R-:W-:Y:S05]  /*2d90*/  @P0 BRA `(.L_x_55) ;  /* 0x0000000000580947 */ /* 0x000fea0003800000 */
[----:B------:R-:W-:-:S13]  /*2da0*/  ELECT P0, URZ, PT ;  /* 0x0000000000ff782f */ /* 0x000fda0003800000 */
[----:B------:R-:W-:Y:S05]  /*2db0*/  @!P0 BRA `(.L_x_56) ;  /* 0x0000000000608947 */ /* 0x000fea0003800000 */
[----:B------:R-:W-:Y:S01]  /*2dc0*/  UMOV UR4, 0x10 ;  /* 0x0000001000047882 */ /* 0x000fe20000000000 */
[----:B------:R-:W-:Y:S01]  /*2dd0*/  HFMA2 R0, -RZ, RZ, 0, 5.9604644775390625e-08 ;  /* 0x00000001ff007431 */ /* 0x000fe200000001ff */
[----:B------:R-:W-:-:S03]  /*2de0*/  MOV R3, 0xffff ;  /* 0x0000ffff00037802 */ /* 0x000fc60000000f00 */
[----:B------:R-:W-:Y:S04]  /*2df0*/  DEPBAR.LE SB2, 0x36 ;  /* 0x0000ad800000791a */ /* 0x000fe80000000000 */
[----:B------:R-:W2:Y:S02]  /*2e00*/  UTCATOMSWS.FIND_AND_SET.ALIGN UP0, UR4, UR4 ;  /* 0x00000004000475e3 */ /* 0x000ea40008000800 */
[----:B--2---:R-:W-:Y:S01]  /*2e10*/  MOV R4, UR4 ;  /* 0x0000000400047c02 */ /* 0x004fe20008000f00 */
[----:B------:R-:W-:Y:S06]  /*2e20*/  BRA.U UP0, `(.L_x_57) ;  /* 0x0000000100187547 */ /* 0x000fec000b800000 */
.L_x_58:
[----:B------:R-:W-:Y:S05]  /*2e30*/  NANOSLEEP 0x64 ;  /* 0x000000640000795d */ /* 0x000fea0003800000 */
[----:B------:R-:W-:-:S05]  /*2e40*/  UMOV UR4, 0x10 ;  /* 0x0000001000047882 */ /* 0x000fca0000000000 */
[----:B------:R-:W-:Y:S04]  /*2e50*/  DEPBAR.LE SB2, 0x36 ;  /* 0x0000ad800000791a */ /* 0x000fe80000000000 */
[----:B------:R-:W2:Y:S02]  /*2e60*/  UTCATOMSWS.FIND_AND_SET.ALIGN UP0, UR4, UR4 ;  /* 0x00000004000475e3 */ /* 0x000ea40008000800 */
[----:B--2---:R-:W-:Y:S01]  /*2e70*/  MOV R4, UR4 ;  /* 0x0000000400047c02 */ /* 0x004fe20008000f00 */
[----:B------:R-:W-:Y:S05]  /*2e80*/  BRA.U !UP0, `(.L_x_58) ;  /* 0xfffffffd08e87547 */ /* 0x000fea000b83ffff */
.L_x_57:
[-C--:B------:R-:W-:Y:S02]  /*2e90*/  SHF.L.U32 R3, R3, R4.reuse, RZ ;  /* 0x0000000403037219 */ /* 0x080fe400000006ff */
[----:B------:R-:W-:Y:S01]  /*2ea0*/  SHF.L.U32 R0, R0, R4, RZ ;  /* 0x0000000400007219 */ /* 0x000fe200000006ff */
[----:B------:R-:W-:Y:S02]  /*2eb0*/  IMAD.SHL.U32 R4, R4, 0x20, RZ ;  /* 0x0000002004047824 */ /* 0x000fe400078e00ff */
[----:B------:R2:W-:Y:S04]  /*2ec0*/  ATOMS.OR RZ, [UR5+0x14], R3 ;  /* 0x00001403ffff798c */ /* 0x0005e8000b000005 */
[----:B------:R2:W-:Y:S04]  /*2ed0*/  ATOMS.OR RZ, [UR5+0x18], R0 ;  /* 0x00001800ffff798c */ /* 0x0005e8000b000005 */
[----:B------:R2:W-:Y:S01]  /*2ee0*/  STS [UR6+0x100], R4 ;  /* 0x00010004ff007988 */ /* 0x0005e20008000806 */
[----:B------:R-:W-:Y:S05]  /*2ef0*/  BRA `(.L_x_56) ;  /* 0x0000000000107947 */ /* 0x000fea0003800000 */
.L_x_55:
[----:B------:R-:W-:Y:S02]  /*2f00*/  MOV R0, 0xffffffff ;  /* 0xffffffff00007802 */ /* 0x000fe40000000f00 */
[----:B------:R-:W-:-:S03]  /*2f10*/  MOV R4, 0x2f40 ;  /* 0x00002f4000047802 */ /* 0x000fc60000000f00 */
[----:B------:R2:W-:Y:S04]  /*2f20*/  STS [UR6+0x100], R0 ;  /* 0x00010000ff007988 */ /* 0x0005e80008000806 */
[----:B-12--5:R-:W-:Y:S05]  /*2f30*/  CALL.REL.NOINC `($__internal_1_$__cuda_sm10x_tcgen05_guardrail_trap_phase_invalid_during_alloc) ;  /* 0x0000004000247944 */ /* 0x026fea0003c00000 */
.L_x_56:
[----:B------:R-:W-:Y:S05]  /*2f40*/  WARPSYNC.ALL ;  /* 0x0000000000007948 */ /* 0x000fea0003800000 */
[----:B------:R-:W3:Y:S01]  /*2f50*/  S2UR UR4, SR_CgaCtaId ;  /* 0x00000000000479c3 */ /* 0x000ee20000008800 */
[----:B------:R-:W-:Y:S01]  /*2f60*/  UMOV UR26, 0x400 ;  /* 0x00000400001a7882 */ /* 0x000fe20000000000 */
[----:B------:R-:W-:-:S06]  /*2f70*/  NOP ;  /* 0x0000000000007918 */ /* 0x000fcc0000000000 */
[----:B------:R-:W-:Y:S06]  /*2f80*/  BAR.ARV 0x6, 0xa0 ;  /* 0x0182800000007b1d */ /* 0x000fec0000002000 */
[----:B------:R-:W4:Y:S01]  /*2f90*/  LDCU UR5, c[0x0][0x38c] ;  /* 0x00007180ff0577ac */ /* 0x000f220008000800 */
[----:B------:R-:W-:Y:S01]  /*2fa0*/  LOP3.LUT R2, R2, 0xffff, RZ, 0xc0, !PT ;  /* 0x0000ffff02027812 */ /* 0x000fe200078ec0ff */
[----:B------:R-:W-:Y:S01]  /*2fb0*/  IMAD.MOV.U32 R11, RZ, RZ, 0x1 ;  /* 0x00000001ff0b7424 */ /* 0x000fe200078e00ff */
[----:B------:R-:W-:Y:S01]  /*2fc0*/  CS2R R8, SRZ ;  /* 0x0000000000087805 */ /* 0x000fe2000001ff00 */
[----:B------:R-:W1:Y:S01]  /*2fd0*/  LDCU UR7, c[0x0][0x38c] ;  /* 0x00007180ff0777ac */ /* 0x000e620008000800 */
[----:B------:R-:W-:Y:S01]  /*2fe0*/  R2UR UR27, R2 ;  /* 0x00000000021b72ca */ /* 0x000fe200000e0000 */
[----:B------:R-:W-:Y:S01]  /*2ff0*/  IMAD.MOV.U32 R10, RZ, RZ, RZ ;  /* 0x000000ffff0a7224 */ /* 0x000fe200078e00ff */
[----:B------:R-:W-:Y:S01]  /*3000*/  UMOV UR30, URZ ;  /* 0x000000ff001e7c82 */ /* 0x000fe20008000000 */
[----:B------:R-:W-:Y:S01]  /*3010*/  UMOV UR24, URZ ;  /* 0x000000ff00187c82 */ /* 0x000fe20008000000 */
[----:B---3--:R-:W-:Y:S01]  /*3020*/  ULEA UR26, UR4, UR26, 0x18 ;  /* 0x0000001a041a7291 */ /* 0x008fe2000f8ec0ff */
[----:B------:R-:W-:Y:S01]  /*3030*/  UMOV UR38, 0x0 ;  /* 0x0000000000267882 */ /* 0x000fe20000000000 */
[----:B------:R-:W-:-:S02]  /*3040*/  UMOV UR39, 0x4100010 ;  /* 0x0410001000277882 */ /* 0x000fc40000000000 */
[----:B------:R-:W-:Y:S02]  /*3050*/  UIADD3 UR4, UPT, UPT, UR26, 0x2400, URZ ;  /* 0x000024001a047890 */ /* 0x000fe4000fffe0ff */
[----:B------:R-:W-:Y:S02]  /*3060*/  UIADD3 UR6, UPT, UPT, UR26, 0x8400, URZ ;  /* 0x000084001a067890 */ /* 0x000fe4000fffe0ff */
[----:B----4-:R-:W-:Y:S01]  /*3070*/  UIADD3 UR5, UPT, UPT, UR5, 0x7f, URZ ;  /* 0x0000007f05057890 */ /* 0x010fe2000fffe0ff */
[----:B--2---:R-:W2:Y:S01]  /*3080*/  LDS R0, [UR26+0x100] ;  /* 0x0001001aff007984 */ /* 0x004ea20008000800 */
[----:B-1----:R-:W-:Y:S01]  /*3090*/  UMOV UR36, 0x0 ;  /* 0x0000000000247882 */ /* 0x002fe20000000000 */
[----:B------:R-:W-:Y:S01]  /*30a0*/  UMOV UR37, 0x4100010 ;  /* 0x0410001000257882 */ /* 0x000fe20000000000 */
[----:B------:R-:W-:Y:S02]  /*30b0*/  USHF.R.S32.HI UR40, URZ, 0x1f, UR5 ;  /* 0x0000001fff287899 */ /* 0x000fe40008011405 */
[----:B------:R-:W-:-:S02]  /*30c0*/  UISETP.GE.AND UP4, UPT, UR7, 0x1, UPT ;  /* 0x000000010700788c */ /* 0x000fc4000bf86270 */
[----:B------:R-:W-:Y:S02]  /*30d0*/  ULEA.HI UR40, UR40, UR5, URZ, 0x7 ;  /* 0x0000000528287291 */ /* 0x000fe4000f8f38ff */
[----:B------:R-:W-:Y:S02]  /*30e0*/  USHF.R.U32.HI UR5, URZ, 0x4, UR4 ;  /* 0x00000004ff057899 */ /* 0x000fe40008011604 */
[----:B------:R-:W-:Y:S02]  /*30f0*/  USHF.R.S32.HI UR40, URZ, 0x7, UR40 ;  /* 0x00000007ff287899 */ /* 0x000fe40008011428 */
[----:B------:R-:W-:Y:S02]  /*3100*/  USHF.R.U32.HI UR4, URZ, 0x4, UR6 ;  /* 0x00000004ff047899 */ /* 0x000fe40008011606 */
[----:B------:R-:W-:Y:S02]  /*3110*/  UISETP.LT.AND UP0, UPT, UR40, 0x1, UPT ;  /* 0x000000012800788c */ /* 0x000fe4000bf01270 */
[----:B------:R-:W-:-:S02]  /*3120*/  ULOP3.LUT UR5, UR5, 0x3fff, URZ, 0xc0, !UPT ;  /* 0x00003fff05057892 */ /* 0x000fc4000f8ec0ff */
[----:B------:R-:W-:Y:S02]  /*3130*/  ULOP3.LUT UR4, UR4, 0x3fff, URZ, 0xc0, !UPT ;  /* 0x00003fff04047892 */ /* 0x000fe4000f8ec0ff */
[----:B------:R-:W-:Y:S02]  /*3140*/  USEL UR41, UR40, 0x1, !UP0 ;  /* 0x0000000128297887 */ /* 0x000fe4000c000000 */
[----:B------:R-:W-:Y:S02]  /*3150*/  ULOP3.LUT UR28, UR5, 0x10000, URZ, 0xfc, !UPT ;  /* 0x00010000051c7892 */ /* 0x000fe4000f8efcff */
[----:B------:R-:W-:Y:S02]  /*3160*/  ULOP3.LUT UR29, UR4, 0x10000, URZ, 0xfc, !UPT ;  /* 0x00010000041d7892 */ /* 0x000fe4000f8efcff */
[----:B------:R-:W-:Y:S01]  /*3170*/  UIADD3 UR41, UPT, UPT, -UR41, URZ, URZ ;  /* 0x000000ff29297290 */ /* 0x000fe2000fffe1ff */
[----:B------:R-:W-:Y:S01]  /*3180*/  UMOV UR34, 0x0 ;  /* 0x0000000000227882 */ /* 0x000fe20000000000 */
[----:B------:R-:W-:Y:S01]  /*3190*/  UMOV UR35, 0x4100010 ;  /* 0x0410001000237882 */ /* 0x000fe20000000000 */
[----:B------:R-:W-:Y:S01]  /*31a0*/  UMOV UR32, 0x0 ;  /* 0x0000000000207882 */ /* 0x000fe20000000000 */
[----:B------:R-:W-:Y:S01]  /*31b0*/  UMOV UR33, 0x4100010 ;  /* 0x0410001000217882 */ /* 0x000fe20000000000 */
[----:B--2---:R-:W-:-:S15]  /*31c0*/  R2UR UR42, R0 ;  /* 0x00000000002a72ca */ /* 0x004fde00000e0000 */
.L_x_65:
[----:B------:R-:W-:Y:S02]  /*31d0*/  LEA R0, R10, UR26, 0x3 ;  /* 0x0000001a0a007c11 */ /* 0x000fe4000f8e18ff */
[----:B------:R-:W-:Y:S02]  /*31e0*/  SHF.L.U32 R2, R9, 0x1f, RZ ;  /* 0x0000001f09027819 */ /* 0x000fe400000006ff */
[----:B------:R-:W-:Y:S01]  /*31f0*/  PLOP3.LUT P0, PT, PT, PT, UP4, 0x80, 0x8 ;  /* 0x000000000008781c */ /* 0x000fe20003f0f048 */
[----:B------:R-:W-:Y:S01]  /*3200*/  VIADD R3, R0, 0x60 ;  /* 0x0000006000037836 */ /* 0x000fe20000000000 */
[----:B-1----:R-:W1:Y:S02]  /*3210*/  SYNCS.PHASECHK.TRANS64.TRYWAIT P1, [R0+URZ+0x50], R2 ;  /* 0x00005002000075a7 */ /* 0x002e6400080211ff */
[----:B-1-3--:R-:W-:Y:S09]  /*3220*/  @!P1 BRA `(.L_x_59) ;  /* 0x0000003800349947 */ /* 0x00aff20003800000 */
.L_x_114:
[----:B------:R-:W-:Y:S01]  /*3230*/  LEA R4, R10, UR26, 0x4 ;  /* 0x0000001a0a047c11 */ /* 0x000fe2000f8e20ff */
[----:B------:R-:W-:Y:S01]  /*3240*/  @UP4 ULEA UR4, UR24, UR26, 0x3 ;  /* 0x0000001a18044291 */ /* 0x000fe2000f8e18ff */
[----:B------:R-:W-:Y:S01]  /*3250*/  PLOP3.LUT P2, PT, PT, PT, PT, 0x80, 0x8 ;  /* 0x000000000008781c */ /* 0x000fe20003f4f070 */
[----:B------:R-:W-:Y:S01]  /*3260*/  ULEA UR31, UR30, UR26, 0x3 ;  /* 0x0000001a1e1f7291 */ /* 0x000fe2000f8e18ff */
[----:B------:R-:W-:Y:S02]  /*3270*/  PRMT R3, RZ, 0x654, R3 ;  /* 0x00000654ff037816 */ /* 0x000fe40000000003 */
[----:B------:R-:W2:Y:S01]  /*3280*/  LDS.128 R4, [R4+0xe0] ;  /* 0x0000e00004047984 */ /* 0x000ea20000000c00 */
[----:B-1----:R-:W-:Y:S02]  /*3290*/  @P0 SHF.L.U32 R2, R8, 0x1f, RZ ;  /* 0x0000001f08020819 */ /* 0x002fe400000006ff */
[----:B------:R-:W-:Y:S01]  /*32a0*/  SHF.L.U32 R0, R11, 0x1f, RZ ;  /* 0x0000001f0b007819 */ /* 0x000fe200000006ff */
[----:B------:R-:W-:Y:S01]  /*32b0*/  @!PT LDS RZ, [RZ] ;  /* 0x00000000fffff984 */ /* 0x000fe20000000800 */
[----:B------:R-:W-:Y:S01]  /*32c0*/  @!PT LDS RZ, [RZ] ;  /* 0x00000000fffff984 */ /* 0x000fe20000000800 */
[----:B------:R-:W-:Y:S01]  /*32d0*/  @!PT LDS RZ, [RZ] ;  /* 0x00000000fffff984 */ /* 0x000fe20000000800 */
[----:B------:R-:W-:Y:S01]  /*32e0*/  @!PT LDS RZ, [RZ] ;  /* 0x00000000fffff984 */ /* 0x000fe20000000800 */
[----:B------:R1:W-:Y:S06]  /*32f0*/  MEMBAR.ALL.CTA ;  /* 0x0000000000007992 */ /* 0x0003ec0000008000 */
[----:B-1----:R-:W1:Y:S02]  /*3300*/  FENCE.VIEW.ASYNC.S ;  /* 0x00000000000073c6 */ /* 0x002e640000000000 */
[----:B-1----:R1:W-:Y:S01]  /*3310*/  SYNCS.ARRIVE.TRANS64.RED.A1T0 RZ, [R3+URZ], RZ ;  /* 0x000000ff03ff79a7 */ /* 0x0023e200081004ff */
[----:B------:R1:W3:Y:S01]  /*3320*/  @P0 SYNCS.PHASECHK.TRANS64.TRYWAIT P2, [UR4], R2 ;  /* 0x00000002ff0005a7 */ /* 0x0002e20008041104 */
[----:B------:R-:W-:Y:S01]  /*3330*/  ULEA.HI UR4, UR30, UR30, URZ, 0x1 ;  /* 0x0000001e1e047291 */ /* 0x000fe2000f8f08ff */
[----:B--2---:R-:W-:-:S03]  /*3340*/  LOP3.LUT P1, RZ, R6, 0x1, RZ, 0xc0, !PT ;  /* 0x0000000106ff7812 */ /* 0x004fc6000782c0ff */
[----:B------:R-:W-:Y:S02]  /*3350*/  USHF.L.U32 UR11, UR4, 0x5, URZ ;  /* 0x00000005040b7899 */ /* 0x000fe400080006ff */
[----:B------:R-:W-:Y:S02]  /*3360*/  ULOP3.LUT UR4, UR4, 0xffe, URZ, 0xc0, !UPT ;  /* 0x00000ffe04047892 */ /* 0x000fe4000f8ec0ff */
[----:B------:R-:W-:Y:S02]  /*3370*/  ULOP3.LUT UR11, UR11, 0xffffffc0, URZ, 0xc0, !UPT ;  /* 0xffffffc00b0b7892 */ /* 0x000fe4000f8ec0ff */
[----:B------:R-:W-:Y:S02]  /*3380*/  UIADD3 UR4, UPT, UPT, -UR4, UR30, URZ ;  /* 0x0000001e04047290 */ /* 0x000fe4000fffe1ff */
[----:B------:R-:W-:Y:S01]  /*3390*/  UIADD3 UR11, UPT, UPT, UR42, UR11, URZ ;  /* 0x0000000b2a0b7290 */ /* 0x000fe2000fffe0ff */
[----:B------:R-:W2:Y:S03]  /*33a0*/  SYNCS.PHASECHK.TRANS64.TRYWAIT P0, [UR31+0x90], R0 ;  /* 0x00009000ff0075a7 */ /* 0x000ea6000800111f */
[----:B------:R-:W-:Y:S01]  /*33b0*/  ULEA UR11, UR4, UR11, 0x14 ;  /* 0x0000000b040b7291 */ /* 0x000fe2000f8ea0ff */
[----:B-123--:R-:W-:Y:S11]  /*33c0*/  @!P0 BRA `(.L_x_60) ;  /* 0x0000003400e08947 */ /* 0x00eff60003800000 */
.L_x_116:
[----:B------:R-:W-:Y:S01]  /*33d0*/  IADD3 R10, PT, PT, R10, 0x1, RZ ;  /* 0x000000010a0a7810 */ /* 0x000fe20007ffe0ff */
[----:B------:R-:W-:Y:S06]  /*33e0*/  BRA.U !UP4, `(.L_x_61) ;  /* 0x000000010cc07547 */ /* 0x000fec000b800000 */
[----:B------:R-:W-:Y:S01]  /*33f0*/  UPLOP3.LUT UP2, UPT, UPT, UPT, UPT, 0x40, 0x4 ;  /* 0x000000000004789c */ /* 0x000fe20003f4e870 */
[----:B------:R-:W-:Y:S01]  /*3400*/  UMOV UR23, UR41 ;  /* 0x0000002900177c82 */ /* 0x000fe20008000000 */
[----:B------:R-:W-:Y:S01]  /*3410*/  UMOV UR22, UR40 ;  /* 0x0000002800167c82 */ /* 0x000fe20008000000 */
[----:B------:R-:W-:-:S08]  /*3420*/  UMOV UR10, UR24 ;  /* 0x00000018000a7c82 */ /* 0x000fd00008000000 */
.L_x_64:
[----:B------:R-:W-:Y:S02]  /*3430*/  UIADD3 UR23, UPT, UPT, UR23, 0x1, URZ ;  /* 0x0000000117177890 */ /* 0x000fe4000fffe0ff */
[----:B--2---:R-:W-:Y:S02]  /*3440*/  ULEA UR5, UR10, UR26, 0x3 ;  /* 0x0000001a0a057291 */ /* 0x004fe4000f8e18ff */
[----:B------:R-:W-:Y:S01]  /*3450*/  UISETP.NE.AND UP3, UPT, UR23, URZ, UPT ;  /* 0x000000ff1700728c */ /* 0x000fe2000bf65270 */
[----:B---3--:R-:W-:Y:S10]  /*3460*/  @P2 BRA `(.L_x_62) ;  /* 0x00000000000c2947 */ /* 0x008ff40003800000 */
[----:B-1----:R-:W-:Y:S04]  /*3470*/  SHF.L.U32 R2, R8, 0x1f, RZ ;  /* 0x0000001f08027819 */ /* 0x002fe800000006ff */
[----:B------:R-:W1:Y:S02]  /*3480*/  SYNCS.PHASECHK.TRANS64.TRYWAIT P0, [UR5], R2 ;  /* 0x00000002ff0075a7 */ /* 0x000e640008001105 */
[----:B-1----:R-:W-:Y:S05]  /*3490*/  @!P0 BRA `(.L_x_63) ;  /* 0x0000003400c48947 */ /* 0x002fea0003800000 */
.L_x_62:
[----:B------:R-:W-:Y:S01]  /*34a0*/  UISETP.NE.AND UP0, UPT, UR22, 0x1, UPT ;  /* 0x000000011600788c */ /* 0x000fe2000bf05270 */
[----:B------:R-:W-:Y:S01]  /*34b0*/  PLOP3.LUT P2, PT, PT, PT, PT, 0x80, 0x8 ;  /* 0x000000000008781c */ /* 0x000fe20003f4f070 */
[----:B------:R-:W-:Y:S02]  /*34c0*/  UIADD3 UR4, UPT, UPT, UR10, 0x1, URZ ;  /* 0x000000010a047890 */ /* 0x000fe4000fffe0ff */
[----:B------:R-:W-:Y:S02]  /*34d0*/  UIADD3 UR25, UPT, UPT, UR5, 0x18, URZ ;  /* 0x0000001805197890 */ /* 0x000fe4000fffe0ff */
[----:B------:R-:W-:Y:S01]  /*34e0*/  UISETP.NE.AND UP1, UPT, UR4, 0x3, UPT ;  /* 0x000000030400788c */ /* 0x000fe2000bf25270 */
[----:B------:R-:W-:Y:S01]  /*34f0*/  PLOP3.LUT P0, PT, PT, PT, UP0, 0x80, 0x8 ;  /* 0x000000000008781c */ /* 0x000fe20003f0f008 */
[----:B------:R-:W-:Y:S02]  /*3500*/  UIADD3 UR22, UPT, UPT, UR22, -0x1, URZ ;  /* 0xffffffff16167890 */ /* 0x000fe4000fffe0ff */
[----:B------:R-:W-:Y:S02]  /*3510*/  USEL UR6, URZ, 0x1, UP1 ;  /* 0x00000001ff067887 */ /* 0x000fe40008800000 */
[----:B------:R-:W-:Y:S01]  /*3520*/  USEL UR24, UR4, URZ, UP1 ;  /* 0x000000ff04187287 */ /* 0x000fe20008800000 */
[----:B------:R-:W-:Y:S01]  /*3530*/  UMOV UR7, 0x40004040 ;  /* 0x4000404000077882 */ /* 0x000fe20000000000 */
[----:B------:R-:W-:Y:S02]  /*3540*/  UMOV UR5, 0x40004040 ;  /* 0x4000404000057882 */ /* 0x000fe40000000000 */
[----:B------:R-:W-:Y:S01]  /*3550*/  @UP0 ULEA UR4, UR24, UR26, 0x3 ;  /* 0x0000001a18040291 */ /* 0x000fe2000f8e18ff */
[----:B------:R-:W-:Y:S01]  /*3560*/  LOP3.LUT R8, R8, UR6, RZ, 0x3c, !PT ;  /* 0x0000000608087c12 */ /* 0x000fe2000f8e3cff */
[----:B------:R-:W-:Y:S01]  /*3570*/  ULEA UR6, UR10, UR29, 0x9 ;  /* 0x0000001d0a067291 */ /* 0x000fe2000f8e48ff */
[----:B------:R-:W-:Y:S02]  /*3580*/  UMOV UR21, 0x40004040 ;  /* 0x4000404000157882 */ /* 0x000fe40000000000 */
[----:B-1----:R-:W-:Y:S01]  /*3590*/  @P0 SHF.L.U32 R0, R8, 0x1f, RZ ;  /* 0x0000001f08000819 */ /* 0x002fe200000006ff */
[----:B------:R-:W-:Y:S02]  /*35a0*/  UIADD3 UR20, UPT, UPT, UR6, 0x2, URZ ;  /* 0x0000000206147890 */ /* 0x000fe4000fffe0ff */
[----:B------:R-:W-:Y:S01]  /*35b0*/  UIADD3 UR16, UPT, UPT, UR6, 0x4, URZ ;  /* 0x0000000406107890 */ /* 0x000fe2000fffe0ff */
[----:B------:R2:W3:Y:S01]  /*35c0*/  @P0 SYNCS.PHASECHK.TRANS64.TRYWAIT P2, [UR4], R0 ;  /* 0x00000000ff0005a7 */ /* 0x0004e20008041104 */
[----:B------:R-:W-:Y:S02]  /*35d0*/  ULEA UR4, UR10, UR28, 0x9 ;  /* 0x0000001c0a047291 */ /* 0x000fe4000f8e48ff */
[----:B------:R-:W-:Y:S02]  /*35e0*/  UIADD3 UR12, UPT, UPT, UR6, 0x6, URZ ;  /* 0x00000006060c7890 */ /* 0x000fe4000fffe0ff */
[----:B------:R-:W-:Y:S02]  /*35f0*/  UIADD3 UR18, UPT, UPT, UR4, 0x2, URZ ;  /* 0x0000000204127890 */ /* 0x000fe4000fffe0ff */
[----:B------:R-:W-:Y:S02]  /*3600*/  UIADD3 UR14, UPT, UPT, UR4, 0x4, URZ ;  /* 0x00000004040e7890 */ /* 0x000fe4000fffe0ff */
[----:B------:R-:W-:Y:S01]  /*3610*/  UIADD3 UR8, UPT, UPT, UR4, 0x6, URZ ;  /* 0x0000000604087890 */ /* 0x000fe2000fffe0ff */
[----:B------:R2:W-:Y:S01]  /*3620*/  UTCQMMA gdesc[UR4], gdesc[UR6], tmem[UR11], tmem[UR38], idesc[UR39], UP2 ;  /* 0x00ff2606040075ea */ /* 0x0005e2000900030b */
[----:B------:R-:W-:Y:S01]  /*3630*/  UPLOP3.LUT UP2, UPT, UPT, UPT, UPT, 0x80, 0x8 ;  /* 0x000000000008789c */ /* 0x000fe20003f4f070 */
[----:B------:R-:W-:Y:S01]  /*3640*/  UMOV UR19, 0x40004040 ;  /* 0x4000404000137882 */ /* 0x000fe20000000000 */
[----:B------:R-:W-:Y:S01]  /*3650*/  UMOV UR17, 0x40004040 ;  /* 0x4000404000117882 */ /* 0x000fe20000000000 */
[----:B------:R2:W-:Y:S01]  /*3660*/  UTCQMMA gdesc[UR18], gdesc[UR20], tmem[UR11], tmem[UR36], idesc[UR37], UPT ;  /* 0x00ff2414120075ea */ /* 0x0005e2000b80030b */
[----:B------:R-:W-:Y:S01]  /*3670*/  UMOV UR15, 0x40004040 ;  /* 0x40004040000f7882 */ /* 0x000fe20000000000 */
[----:B------:R-:W-:Y:S01]  /*3680*/  UMOV UR13, 0x40004040 ;  /* 0x40004040000d7882 */ /* 0x000fe20000000000 */
[----:B------:R-:W-:Y:S01]  /*3690*/  UMOV UR9, 0x40004040 ;  /* 0x4000404000097882 */ /* 0x000fe20000000000 */
[----:B------:R2:W-:Y:S01]  /*36a0*/  UTCQMMA gdesc[UR14], gdesc[UR16], tmem[UR11], tmem[UR34], idesc[UR35], UPT ;  /* 0x00ff22100e0075ea */ /* 0x0005e2000b80030b */
[----:B------:R2:W-:Y:S01]  /*36b0*/  UTCQMMA gdesc[UR8], gdesc[UR12], tmem[UR11], tmem[UR32], idesc[UR33], UPT ;  /* 0x00ff200c080075ea */ /* 0x0005e2000b80030b */
[----:B------:R2:W-:Y:S01]  /*36c0*/  UTCBAR.MULTICAST [UR25], URZ, UR27 ;  /* 0x000000ff190073e9 */ /* 0x0005e2000800081b */
[----:B------:R-:W-:Y:S01]  /*36d0*/  UMOV UR10, UR24 ;  /* 0x00000018000a7c82 */ /* 0x000fe20008000000 */
[----:B------:R-:W-:Y:S05]  /*36e0*/  BRA.U UP3, `(.L_x_64) ;  /* 0xfffffffd03507547 */ /* 0x000fea000b83ffff */
.L_x_61:
[----:B--2---:R-:W-:Y:S01]  /*36f0*/  UIADD3 UR4, UPT, UPT, UR30, 0x1, URZ ;  /* 0x000000011e047890 */ /* 0x004fe2000fffe0ff */
[C---:B------:R-:W-:Y:S01]  /*3700*/  ISETP.NE.AND P0, PT, R10.reuse, 0x2, PT ;  /* 0x000000020a00780c */ /* 0x040fe20003f05270 */
[----:B------:R-:W-:Y:S02]  /*3710*/  UIADD3 UR5, UPT, UPT, UR31, 0x70, URZ ;  /* 0x000000701f057890 */ /* 0x000fe4000fffe0ff */
[----:B------:R-:W-:Y:S01]  /*3720*/  UISETP.NE.AND UP0, UPT, UR4, 0x4, UPT ;  /* 0x000000040400788c */ /* 0x000fe2000bf05270 */
[----:B-1----:R-:W-:Y:S02]  /*3730*/  SEL R0, RZ, 0x1, P0 ;  /* 0x00000001ff007807 */ /* 0x002fe40000000000 */
[----:B------:R-:W-:Y:S01]  /*3740*/  SEL R10, R10, RZ, P0 ;  /* 0x000000ff0a0a7207 */ /* 0x000fe20000000000 */
[----:B------:R-:W-:Y:S01]  /*3750*/  USEL UR6, URZ, 0x1, UP0 ;  /* 0x00000001ff067887 */ /* 0x000fe20008000000 */
[----:B------:R-:W-:Y:S01]  /*3760*/  LOP3.LUT R9, R9, R0, RZ, 0x3c, !PT ;  /* 0x0000000009097212 */ /* 0x000fe200078e3cff */
[----:B------:R-:W-:Y:S01]  /*3770*/  USEL UR30, UR4, URZ, UP0 ;  /* 0x000000ff041e7287 */ /* 0x000fe20008000000 */
[----:B------:R1:W-:Y:S03]  /*3780*/  UTCBAR [UR5], URZ ;  /* 0x000000ff050073e9 */ /* 0x0003e600080000ff */
[----:B------:R-:W-:Y:S01]  /*3790*/  LOP3.LUT R11, R11, UR6, RZ, 0x3c, !PT ;  /* 0x000000060b0b7c12 */ /* 0x000fe2000f8e3cff */
[----:B------:R-:W-:Y:S07]  /*37a0*/  @P1 BRA `(.L_x_65) ;  /* 0xfffffff800881947 */ /* 0x000fee000383ffff */
[----:B------:R-:W2:Y:S01]  /*37b0*/  S2UR UR8, SR_CgaCtaId ;  /* 0x00000000000879c3 */ /* 0x000ea20000008800 */
[----:B------:R-:W-:Y:S01]  /*37c0*/  ELECT P0, URZ, PT ;  /* 0x0000000000ff782f */ /* 0x000fe20003800000 */
[----:B------:R-:W-:Y:S01]  /*37d0*/  IMAD.MOV.U32 R0, RZ, RZ, 0x1 ;  /* 0x00000001ff007424 */ /* 0x000fe200078e00ff */
[----:B------:R-:W-:Y:S01]  /*37e0*/  UIADD3 UR26, UPT, UPT, UR26, 0x90, URZ ;  /* 0x000000901a1a7890 */ /* 0x000fe2000fffe0ff */
[----:B------:R-:W-:Y:S01]  /*37f0*/  SHF.L.U32 R2, R11, 0x1f, RZ ;  /* 0x0000001f0b027819 */ /* 0x000fe200000006ff */
[----:B------:R-:W-:-:S03]  /*3800*/  UMOV UR4, 0x40 ;  /* 0x0000004000047882 */ /* 0x000fc60000000000 */
[----:B------:R-:W-:Y:S01]  /*3810*/  UVIRTCOUNT.DEALLOC.SMPOOL 0x80 ;  /* 0x000000800000784c */ /* 0x000fe20000000000 */
[----:B--2---:R-:W-:Y:S02]  /*3820*/  ULEA UR8, UR8, UR4, 0x18 ;  /* 0x0000000408087291 */ /* 0x004fe4000f8ec0ff */
[----:B------:R-:W-:-:S07]  /*3830*/  ULEA UR4, UR30, UR26, 0x3 ;  /* 0x0000001a1e047291 */ /* 0x000fce000f8e18ff */
[----:B------:R2:W-:Y:S02]  /*3840*/  @P0 STS.U8 [UR8+0x1c], R0 ;  /* 0x00001c00ff000988 */ /* 0x0005e40008000008 */
[----:B------:R-:W4:Y:S02]  /*3850*/  SYNCS.PHASECHK.TRANS64.TRYWAIT P0, [UR4], R2 ;  /* 0x00000002ff0075a7 */ /* 0x000f240008001104 */
[----:B--2-4-:R-:W-:Y:S05]  /*3860*/  @!P0 BRA `(.L_x_66) ;  /* 0x0000003000e88947 */ /* 0x014fea0003800000 */
.L_x_119:
[----:B------:R-:W-:-:S04]  /*3870*/  UIADD3 UR4, UPT, UPT, UR30, 0x1, URZ ;  /* 0x000000011e047890 */ /* 0x000fc8000fffe0ff */
[----:B------:R-:W-:-:S04]  /*3880*/  UISETP.NE.AND UP0, UPT, UR4, 0x4, UPT ;  /* 0x000000040400788c */ /* 0x000fc8000bf05270 */
[----:B------:R-:W-:Y:S02]  /*3890*/  USEL UR6, URZ, 0x1, UP0 ;  /* 0x00000001ff067887 */ /* 0x000fe40008000000 */
[----:B------:R-:W-:-:S04]  /*38a0*/  USEL UR4, UR4, URZ, UP0 ;  /* 0x000000ff04047287 */ /* 0x000fc80008000000 */
[----:B-1----:R-:W-:Y:S01]  /*38b0*/  ULEA UR5, UR4, UR26, 0x3 ;  /* 0x0000001a04057291 */ /* 0x002fe2000f8e18ff */
[----:B--2---:R-:W-:-:S04]  /*38c0*/  LOP3.LUT R2, R11, UR6, RZ, 0x3c, !PT ;  /* 0x000000060b027c12 */ /* 0x004fc8000f8e3cff */
[----:B------:R-:W-:-:S04]  /*38d0*/  SHF.L.U32 R3, R2, 0x1f, RZ ;  /* 0x0000001f02037819 */ /* 0x000fc800000006ff */
[----:B------:R-:W1:Y:S02]  /*38e0*/  SYNCS.PHASECHK.TRANS64.TRYWAIT P0, [UR5], R3 ;  /* 0x00000003ff0075a7 */ /* 0x000e640008001105 */
[----:B-1----:R-:W-:Y:S05]  /*38f0*/  @!P0 BRA `(.L_x_67) ;  /* 0x0000003000dc8947 */ /* 0x002fea0003800000 */
.L_x_121:
        /* <DEDUP_REMOVED lines=9> */
.L_x_123:
[----:B------:R-:W-:-:S04]  /*3990*/  UIADD3 UR4, UPT, UPT, UR4, 0x1, URZ ;  /* 0x0000000104047890 */ /* 0x000fc8000fffe0ff */
[----:B------:R-:W-:-:S04]  /*39a0*/  UISETP.NE.AND UP0, UPT, UR4, 0x4, UPT ;  /* 0x000000040400788c */ /* 0x000fc8000bf05270 */
[----:B------:R-:W-:Y:S02]  /*39b0*/  USEL UR5, URZ, 0x1, UP0 ;  /* 0x00000001ff057887 */ /* 0x000fe40008000000 */
[----:B------:R-:W-:-:S04]  /*39c0*/  USEL UR4, UR4, URZ, UP0 ;  /* 0x000000ff04047287 */ /* 0x000fc80008000000 */
[----:B------:R-:W-:Y:S01]  /*39d0*/  ULEA UR4, UR4, UR26, 0x3 ;  /* 0x0000001a04047291 */ /* 0x000fe2000f8e18ff */
[----:B------:R-:W-:-:S04]  /*39e0*/  LOP3.LUT R2, R2, UR5, RZ, 0x3c, !PT ;  /* 0x0000000502027c12 */ /* 0x000fc8000f8e3cff */
[----:B------:R-:W-:-:S04]  /*39f0*/  SHF.L.U32 R2, R2, 0x1f, RZ ;  /* 0x0000001f02027819 */ /* 0x000fc800000006ff */
[----:B------:R-:W2:Y:S02]  /*3a00*/  SYNCS.PHASECHK.TRANS64.TRYWAIT P0, [UR4], R2 ;  /* 0x00000002ff0075a7 */ /* 0x000ea40008001104 */
[----:B--2---:R-:W-:Y:S05]  /*3a10*/  @!P0 BRA `(.L_x_69) ;  /* 0x0000003000c48947 */ /* 0x004fea0003800000 */
.L_x_125:
[----:B------:R-:W-:Y:S01]  /*3a20*/  NOP ;  /* 0x0000000000007918 */ /* 0x000fe20000000000 */
[----:B-1----:R-:W1:Y:S01]  /*3a30*/  LDS R0, [UR8+0x14] ;  /* 0x00001408ff007984 */ /* 0x002e620008000800 */
[----:B------:R-:W-:Y:S01]  /*3a40*/  ULOP3.LUT UR4, UR42, 0xffff, URZ, 0xc0, !UPT ;  /* 0x0000ffff2a047892 */ /* 0x000fe2000f8ec0ff */
[----:B------:R-:W-:Y:S01]  /*3a50*/  UMOV UR5, 0xffff ;  /* 0x0000ffff00057882 */ /* 0x000fe20000000000 */
[----:B------:R-:W-:Y:S02]  /*3a60*/  UMOV UR6, 0x1 ;  /* 0x0000000100067882 */ /* 0x000fe40000000000 */
[----:B------:R-:W-:-:S04]  /*3a70*/  USHF.R.U32.HI UR4, URZ, 0x5, UR4 ;  /* 0x00000005ff047899 */ /* 0x000fc80008011604 */
[----:B------:R-:W-:Y:S02]  /*3a80*/  USHF.L.U32 UR5, UR5, UR4, URZ ;  /* 0x0000000405057299 */ /* 0x000fe400080006ff */
[----:B------:R-:W-:-:S04]  /*3a90*/  USHF.L.U32 UR4, UR6, UR4, URZ ;  /* 0x0000000406047299 */ /* 0x000fc800080006ff */
[----:B-1----:R-:W-:-:S04]  /*3aa0*/  LOP3.LUT R0, R0, UR5, RZ, 0xc0, !PT ;  /* 0x0000000500007c12 */ /* 0x002fc8000f8ec0ff */
[----:B------:R-:W-:-:S13]  /*3ab0*/  ISETP.NE.AND P0, PT, R0, UR5, PT ;  /* 0x0000000500007c0c */ /* 0x000fda000bf05270 */
[----:B------:R-:W-:Y:S05]  /*3ac0*/  @P0 BRA `(.L_x_70) ;  /* 0x0000000000580947 */ /* 0x000fea0003800000 */
[----:B------:R-:W1:Y:S02]  /*3ad0*/  LDS R0, [UR8+0x18] ;  /* 0x00001808ff007984 */ /* 0x000e640008000800 */
[----:B-1----:R-:W-:-:S04]  /*3ae0*/  LOP3.LUT R0, R0, UR4, RZ, 0xc0, !PT ;  /* 0x0000000400007c12 */ /* 0x002fc8000f8ec0ff */
[----:B------:R-:W-:-:S13]  /*3af0*/  ISETP.NE.AND P0, PT, R0, UR4, PT ;  /* 0x0000000400007c0c */ /* 0x000fda000bf05270 */
[----:B------:R-:W-:Y:S05]  /*3b00*/  @P0 BRA `(.L_x_71) ;  /* 0x00000000003c0947 */ /* 0x000fea0003800000 */
[----:B------:R-:W1:Y:S01]  /*3b10*/  S2R R2, SR_LANEID ;  /* 0x0000000000027919 */ /* 0x000e620000000000 */
[----:B------:R-:W-:-:S06]  /*3b20*/  ULOP3.LUT UR5, URZ, UR5, URZ, 0x33, !UPT ;  /* 0x00000005ff057292 */ /* 0x000fcc000f8e33ff */
[----:B------:R-:W-:-:S04]  /*3b30*/  IMAD.U32 R0, RZ, RZ, UR5 ;  /* 0x00000005ff007e24 */ /* 0x000fc8000f8e00ff */
[----:B------:R2:W4:Y:S02]  /*3b40*/  REDUX UR7, R0 ;  /* 0x00000000000773c4 */ /* 0x0005240000000000 */
[----:B------:R1:W-:Y:S01]  /*3b50*/  UTCATOMSWS.AND URZ, UR5 ;  /* 0x0000000500ff79e3 */ /* 0x0003e20008000000 */
[----:B--2---:R-:W-:Y:S01]  /*3b60*/  LOP3.LUT R0, RZ, UR4, RZ, 0x33, !PT ;  /* 0x00000004ff007c12 */ /* 0x004fe2000f8e33ff */
[----:B------:R-:W-:Y:S02]  /*3b70*/  VOTEU.ANY UR4, UPT, PT ;  /* 0x0000000000047886 */ /* 0x000fe400038e0100 */
[----:B------:R-:W-:Y:S02]  /*3b80*/  UFLO.U32 UR4, UR4 ;  /* 0x00000004000472bd */ /* 0x000fe400080e0000 */
[----:B------:R-:W2:Y:S04]  /*3b90*/  REDUX UR6, R0 ;  /* 0x00000000000673c4 */ /* 0x000ea80000000000 */
[----:B-1----:R-:W-:-:S02]  /*3ba0*/  ISETP.EQ.U32.AND P0, PT, R2, UR4, PT ;  /* 0x0000000402007c0c */ /* 0x002fc4000bf02070 */
[----:B----4-:R-:W-:-:S11]  /*3bb0*/  MOV R2, UR7 ;  /* 0x0000000700027c02 */ /* 0x010fd60008000f00 */
[----:B------:R1:W-:Y:S01]  /*3bc0*/  @P0 ATOMS.AND RZ, [UR8+0x14], R2 ;  /* 0x00001402ffff098c */ /* 0x0003e2000a800008 */
[----:B--2---:R-:W-:-:S05]  /*3bd0*/  IMAD.U32 R0, RZ, RZ, UR6 ;  /* 0x00000006ff007e24 */ /* 0x004fca000f8e00ff */
[----:B------:R1:W-:Y:S01]  /*3be0*/  @P0 ATOMS.AND RZ, [UR8+0x18], R0 ;  /* 0x00001800ffff098c */ /* 0x0003e2000a800008 */
[----:B------:R-:W-:Y:S05]  /*3bf0*/  BRA `(.L_x_72) ;  /* 0x0000000000147947 */ /* 0x000fea0003800000 */
.L_x_71:
[----:B------:R-:W-:Y:S02]  /*3c00*/  MOV R2, 0x3c20 ;  /* 0x00003c2000027802 */ /* 0x000fe40000000f00 */
[----:B---3-5:R-:W-:Y:S05]  /*3c10*/  CALL.REL.NOINC `($__internal_0_$__cuda_sm10x_tcgen05_guardrail_trap_col_being_dealloced_not_returned_by_alloc) ;  /* 0x0000003000e07944 */ /* 0x028fea0003c00000 */
[----:B------:R-:W-:Y:S05]  /*3c20*/  BRA `(.L_x_72) ;  /* 0x0000000000087947 */ /* 0x000fea0003800000 */
.L_x_70:
[----:B------:R-:W-:Y:S02]  /*3c30*/  MOV R2, 0x3c50 ;  /* 0x00003c5000027802 */ /* 0x000fe40000000f00 */
[----:B---3-5:R-:W-:Y:S05]  /*3c40*/  CALL.REL.NOINC `($__internal_2_$__cuda_sm10x_tcgen05_guardrail_trap_unallocated_columns_being_dealloced) ;  /* 0x0000003000ec7944 */ /* 0x028fea0003c00000 */
.L_x_72:
[----:B------:R-:W-:Y:S01]  /*3c50*/  NOP ;  /* 0x0000000000007918 */ /* 0x000fe20000000000 */
[----:B------:R-:W-:Y:S05]  /*3c60*/  EXIT ;  /* 0x000000000000794d */ /* 0x000fea0003800000 */
.L_x_54:
[----:B------:R-:W-:-:S09]  /*3c70*/  UISETP.NE.OR UP0, UPT, UR18, 0x3, !UP3 ;  /* 0x000000031200788c */ /* 0x000fd2000df05670 */
[----:B------:R-:W-:Y:S05]  /*3c80*/  BRA.U UP0, `(.L_x_73) ;  /* 0x0000000d00347547 */ /* 0x000fea000b800000 */
[----:B------:R-:W2:Y:S01]  /*3c90*/  LDCU.64 UR4, c[0x0][0x888] ;  /* 0x00011100ff0477ac */ /* 0x000ea20008000a00 */
[----:B------:R-:W3:Y:S01]  /*3ca0*/  LDC.64 R12, c[0x0][0x348] ;  /* 0x0000d200ff0c7b82 */ /* 0x000ee20000000a00 */
[----:B------:R-:W-:Y:S02]  /*3cb0*/  HFMA2 R9, -RZ, RZ, 0, 0 ;  /* 0x00000000ff097431 */ /* 0x000fe400000001ff */
[----:B------:R-:W-:Y:S01]  /*3cc0*/  IMAD.MOV.U32 R11, RZ, RZ, 0x1 ;  /* 0x00000001ff0b7424 */ /* 0x000fe200078e00ff */
[----:B------:R-:W4:Y:S01]  /*3cd0*/  LDCU UR33, c[0x0][0x370] ;  /* 0x00006e00ff2177ac */ /* 0x000f220008000800 */
[----:B------:R-:W-:Y:S01]  /*3ce0*/  IMAD.MOV.U32 R10, RZ, RZ, RZ ;  /* 0x000000ffff0a7224 */ /* 0x000fe200078e00ff */
[----:B------:R-:W-:Y:S01]  /*3cf0*/  MOV R8, 0x1000 ;  /* 0x0000100000087802 */ /* 0x000fe20000000f00 */
[----:B------:R-:W4:Y:S01]  /*3d00*/  LDCU.128 UR28, c[0x0][0xb10] ;  /* 0x00016200ff1c77ac */ /* 0x000f220008000c00 */
[----:B------:R-:W1:Y:S01]  /*3d10*/  LDCU UR32, c[0x0][0x374] ;  /* 0x00006e80ff2077ac */ /* 0x000e620008000800 */
[----:B------:R-:W1:Y:S01]  /*3d20*/  LDCU.64 UR26, c[0x0][0x890] ;  /* 0x00011200ff1a77ac */ /* 0x000e620008000a00 */
[----:B--2---:R-:W-:Y:S01]  /*3d30*/  UISETP.NE.U32.AND UP0, UPT, UR4, URZ, UPT ;  /* 0x000000ff0400728c */ /* 0x004fe2000bf05070 */
[----:B------:R-:W2:Y:S01]  /*3d40*/  LDCU UR16, c[0x0][0xb0c] ;  /* 0x00016180ff1077ac */ /* 0x000ea20008000800 */
[----:B------:R-:W3:Y:S01]  /*3d50*/  LDCU UR38, c[0x0][0xb20] ;  /* 0x00016400ff2677ac */ /* 0x000ee20008000800 */
[----:B------:R-:W3:Y:S01]  /*3d60*/  LDCU UR4, c[0x0][0xb30] ;  /* 0x00016600ff0477ac */ /* 0x000ee20008000800 */
[----:B------:R-:W-:Y:S01]  /*3d70*/  UMOV UR17, 0x400 ;  /* 0x0000040000117882 */ /* 0x000fe20000000000 */
[----:B----4-:R-:W-:-:S02]  /*3d80*/  UIMAD.WIDE.U32 UR6, UR33, UR28, URZ ;  /* 0x0000001c210672a5 */ /* 0x010fc4000f8e00ff */
[----:B-1----:R-:W-:Y:S02]  /*3d90*/  UIMAD.WIDE.U32 UR8, UR32, UR31, URZ ;  /* 0x0000001f200872a5 */ /* 0x002fe4000f8e00ff */
[----:B------:R-:W-:Y:S02]  /*3da0*/  ULEA UR17, UR48, UR17, 0x18 ;  /* 0x0000001130117291 */ /* 0x000fe4000f8ec0ff */
[----:B------:R-:W-:Y:S02]  /*3db0*/  USEL UR37, URZ, 0x1, UP5 ;  /* 0x00000001ff257887 */ /* 0x000fe4000a800000 */
[----:B------:R-:W-:Y:S02]  /*3dc0*/  UISETP.NE.AND.EX UP5, UPT, UR5, URZ, UPT, UP0 ;  /* 0x000000ff0500728c */ /* 0x000fe4000bfa5300 */
[----:B------:R-:W-:Y:S02]  /*3dd0*/  UISETP.NE.U32.AND UP6, UPT, UR26, URZ, UPT ;  /* 0x000000ff1a00728c */ /* 0x000fe4000bfc5070 */
[----:B------:R-:W-:-:S02]  /*3de0*/  UIADD3 UR5, UPT, UPT, UR17, 0x30, URZ ;  /* 0x0000003011057890 */ /* 0x000fc4000fffe0ff */
[----:B------:R-:W-:Y:S01]  /*3df0*/  UISETP.NE.AND UP0, UPT, UR42, 0x1, UPT ;  /* 0x000000012a00788c */ /* 0x000fe2000bf05270 */
[----:B------:R-:W-:Y:S01]  /*3e00*/  UMOV UR35, UR7 ;  /* 0x0000000700237c82 */ /* 0x000fe20008000000 */
[----:B------:R-:W-:Y:S01]  /*3e10*/  UMOV UR34, UR9 ;  /* 0x0000000900227c82 */ /* 0x000fe20008000000 */
[----:B--2---:R-:W-:Y:S02]  /*3e20*/  UISETP.NE.AND UP0, UPT, UR16, 0x1, UPT ;  /* 0x000000011000788c */ /* 0x004fe4000bf05270 */
[----:B------:R-:W-:Y:S02]  /*3e30*/  UPLOP3.LUT UP4, UPT, UPT, UPT, UPT, 0x40, 0x4 ;  /* 0x000000000004789c */ /* 0x000fe40003f8e870 */
[----:B------:R-:W-:Y:S01]  /*3e40*/  UISETP.GE.AND UP2, UPT, UR42, 0x1, UPT ;  /* 0x000000012a00788c */ /* 0x000fe2000bf46270 */
[----:B------:R-:W1:Y:S01]  /*3e50*/  LDCU.64 UR14, c[0x0][0xb28] ;  /* 0x00016500ff0e77ac */ /* 0x000e620008000a00 */
[----:B------:R-:W-:Y:S02]  /*3e60*/  UISETP.NE.AND.EX UP6, UPT, UR27, URZ, UPT, UP6 ;  /* 0x000000ff1b00728c */ /* 0x000fe4000bfc5360 */
[----:B------:R-:W-:-:S02]  /*3e70*/  UPRMT UR48, UR48, 0x654, UR5 ;  /* 0x0000065430307896 */ /* 0x000fc40008000005 */
[----:B------:R-:W-:Y:S02]  /*3e80*/  USHF.R.U32.HI UR35, URZ, UR29, UR35 ;  /* 0x0000001dff237299 */ /* 0x000fe40008011623 */
[----:B---3--:R-:W-:Y:S02]  /*3e90*/  USHF.R.U32.HI UR34, URZ, UR38, UR34 ;  /* 0x00000026ff227299 */ /* 0x008fe40008011622 */
[----:B------:R-:W-:Y:S02]  /*3ea0*/  UISETP.NE.AND UP0, UPT, UR30, 0x1, UPT ;  /* 0x000000011e00788c */ /* 0x000fe4000bf05270 */
[----:B------:R-:W-:-:S11]  /*3eb0*/  UISETP.NE.AND UP3, UPT, UR4, 0x1, UPT ;  /* 0x000000010400788c */ /* 0x000fd6000bf65270 */
.L_x_81:
[C---:B------:R-:W-:Y:S02]  /*3ec0*/  LEA R3, R10.reuse, UR17, 0x3 ;  /* 0x000000110a037c11 */ /* 0x040fe4000f8e18ff */
[----:B------:R-:W-:Y:S02]  /*3ed0*/  SHF.L.U32 R0, R9, 0x1f, RZ ;  /* 0x0000001f09007819 */ /* 0x000fe400000006ff */
[----:B------:R-:W-:Y:S02]  /*3ee0*/  LEA R4, R10, UR17, 0x4 ;  /* 0x000000110a047c11 */ /* 0x000fe4000f8e20ff */
[----:B--2---:R-:W2:Y:S02]  /*3ef0*/  SYNCS.PHASECHK.TRANS64.TRYWAIT P0, [R3+URZ+0x50], R0 ;  /* 0x00005000030075a7 */ /* 0x004ea400080011ff */
[----:B--2---:R-:W-:Y:S05]  /*3f00*/  @!P0 BRA `(.L_x_74) ;  /* 0x0000002c00a08947 */ /* 0x004fea0003800000 */
.L_x_126:
[----:B------:R-:W3:Y:S01]  /*3f10*/  LDS.128 R4, [R4+0xe0] ;  /* 0x0000e00004047984 */ /* 0x000ee20000000c00 */
[----:B------:R-:W-:Y:S01]  /*3f20*/  UISETP.GE.AND UP0, UPT, UR42, 0x1, UPT ;  /* 0x000000012a00788c */ /* 0x000fe2000bf06270 */
[----:B------:R-:W-:Y:S01]  /*3f30*/  @!PT LDS RZ, [RZ] ;  /* 0x00000000fffff984 */ /* 0x000fe20000000800 */
[----:B------:R-:W-:Y:S01]  /*3f40*/  @!PT LDS RZ, [RZ] ;  /* 0x00000000fffff984 */ /* 0x000fe20000000800 */
[----:B------:R-:W-:Y:S01]  /*3f50*/  @!PT LDS RZ, [RZ] ;  /* 0x00000000fffff984 */ /* 0x000fe20000000800 */
[----:B------:R-:W-:Y:S01]  /*3f60*/  @!PT LDS RZ, [RZ] ;  /* 0x00000000fffff984 */ /* 0x000fe20000000800 */
[----:B------:R4:W-:Y:S06]  /*3f70*/  MEMBAR.ALL.CTA ;  /* 0x0000000000007992 */ /* 0x0009ec0000008000 */
[----:B----4-:R-:W4:Y:S01]  /*3f80*/  FENCE.VIEW.ASYNC.S ;  /* 0x00000000000073c6 */ /* 0x010f220000000000 */
[----:B---3--:R-:W-:Y:S11]  /*3f90*/  LOP3.LUT P0, RZ, R6, 0x1, RZ, 0xc0, !PT ;  /* 0x0000000106ff7812 */ /* 0x008ff6000780c0ff */
[----:B------:R-:W-:Y:S02]  /*3fa0*/  @!UPT UIADD3 URZ, UPT, UPT, URZ, URZ, URZ ;  /* 0x000000fffffff290 */ /* 0x000fe4000fffe0ff */
[----:B----4-:R-:W-:Y:S01]  /*3fb0*/  VOTEU.ANY UP2, P0 ;  /* 0x0000000000ff7886 */ /* 0x010fe20000040100 */
[----:B------:R-:W-:Y:S11]  /*3fc0*/  PLOP3.LUT P0, PT, PT, PT, UP2, 0x80, 0x8 ;  /* 0x000000000008781c */ /* 0x000ff60003f0f028 */
[----:B------:R-:W-:Y:S02]  /*3fd0*/  @!UPT UIADD3 URZ, UPT, UPT, URZ, URZ, URZ ;  /* 0x000000fffffff290 */ /* 0x000fe4000fffe0ff */
[----:B--2---:R-:W-:Y:S02]  /*3fe0*/  @P0 SHF.R.U32.HI R0, RZ, 0x10, R5 ;  /* 0x00000010ff000819 */ /* 0x004fe40000011605 */
[----:B------:R-:W-:Y:S02]  /*3ff0*/  @P0 MOV R2, R4 ;  /* 0x0000000400020202 */ /* 0x000fe40000000f00 */
[----:B------:R-:W-:Y:S01]  /*4000*/  @P0 R2UR UR4, R0 ;  /* 0x00000000000402ca */ /* 0x000fe200000e0000 */
[----:B------:R-:W-:Y:S01]  /*4010*/  VIADD R0, R3, 0x60 ;  /* 0x0000006003007836 */ /* 0x000fe20000000000 */
[----:B------:R-:W-:Y:S02]  /*4020*/  @P0 LOP3.LUT R4, R5, 0xffff, RZ, 0xc0, !PT ;  /* 0x0000ffff05040812 */ /* 0x000fe400078ec0ff */
[----:B------:R-:W-:Y:S02]  /*4030*/  @P0 R2UR UR6, R2 ;  /* 0x00000000020602ca */ /* 0x000fe400000e0000 */
[----:B------:R-:W-:Y:S02]  /*4040*/  PRMT R0, RZ, 0x654, R0 ;  /* 0x00000654ff007816 */ /* 0x000fe40000000000 */
[----:B------:R-:W-:Y:S02]  /*4050*/  @P0 R2UR UR5, R4 ;  /* 0x00000000040502ca */ /* 0x000fe400000e0000 */
[----:B------:R2:W-:Y:S03]  /*4060*/  SYNCS.ARRIVE.TRANS64.RED.A1T0 RZ, [R0+URZ], RZ ;  /* 0x000000ff00ff79a7 */ /* 0x0005e600081004ff */
[----:B------:R-:W-:Y:S04]  /*4070*/  @UP2 UMOV UR25, UR4 ;  /* 0x0000000400192c82 */ /* 0x000fe80008000000 */
[----:B------:R-:W-:Y:S04]  /*4080*/  @UP2 UMOV UR13, UR6 ;  /* 0x00000006000d2c82 */ /* 0x000fe80008000000 */
[----:B------:R-:W-:Y:S01]  /*4090*/  @UP2 UMOV UR7, UR5 ;  /* 0x0000000500072c82 */ /* 0x000fe20008000000 */
[----:B------:R-:W-:Y:S05]  /*40a0*/  BRA.U !UP0, `(.L_x_75) ;  /* 0x0000000108c07547 */ /* 0x000fea000b800000 */
[----:B------:R-:W-:Y:S02]  /*40b0*/  UIMAD.WIDE.U32 UR10, UR7, UR31, URZ ;  /* 0x0000001f070a72a5 */ /* 0x000fe4000f8e00ff */
[----:B------:R-:W-:Y:S02]  /*40c0*/  UP2UR UR12, UPR, URZ, 0x4 ;  /* 0x00000004ff0c7883 */ /* 0x000fe40008000000 */
[----:B------:R-:W-:Y:S02]  /*40d0*/  UISETP.NE.AND UP2, UPT, UR30, 0x1, UPT ;  /* 0x000000011e00788c */ /* 0x000fe4000bf45270 */
[----:B------:R-:W-:Y:S02]  /*40e0*/  UIMAD.WIDE.U32 UR18, UR13, UR28, URZ ;  /* 0x0000001c0d1272a5 */ /* 0x000fe4000f8e00ff */
[----:B------:R-:W-:Y:S02]  /*40f0*/  USEL UR4, UR32, UR34, !UP2 ;  /* 0x0000002220047287 */ /* 0x000fe4000d000000 */
[----:B------:R-:W-:Y:S02]  /*4100*/  UISETP.NE.AND UP0, UPT, UR16, 0x1, UPT ;  /* 0x000000011000788c */ /* 0x000fe4000bf05270 */
[----:B------:R-:W-:Y:S02]  /*4110*/  UP2UR UR24, UPR, URZ, 0x2 ;  /* 0x00000002ff187883 */ /* 0x000fe40008000000 */
[----:B------:R-:W-:Y:S02]  /*4120*/  UISETP.NE.AND UP1, UPT, UR42, 0x1, UPT ;  /* 0x000000012a00788c */ /* 0x000fe4000bf25270 */
[----:B-1----:R-:W-:Y:S02]  /*4130*/  UIMAD.WIDE.U32 UR20, UR4, UR14, URZ ;  /* 0x0000000e041472a5 */ /* 0x002fe4000f8e00ff */
[----:B------:R-:W-:Y:S01]  /*4140*/  USEL UR8, UR33, UR35, !UP0 ;  /* 0x0000002321087287 */ /* 0x000fe2000c000000 */
[----:B------:R-:W-:Y:S02]  /*4150*/  UMOV UR5, UR11 ;  /* 0x0000000b00057c82 */ /* 0x000fe40008000000 */
[----:B------:R-:W-:Y:S02]  /*4160*/  USHF.R.U32.HI UR6, URZ, UR38, UR5 ;  /* 0x00000026ff067299 */ /* 0x000fe40008011605 */
[----:B------:R-:W-:Y:S02]  /*4170*/  UIMAD.WIDE.U32 UR22, UR8, UR14, URZ ;  /* 0x0000000e081672a5 */ /* 0x000fe4000f8e00ff */
[----:B------:R-:W-:Y:S02]  /*4180*/  USEL UR6, UR7, UR6, !UP2 ;  /* 0x0000000607067287 */ /* 0x000fe4000d000000 */
[----:B------:R-:W-:Y:S02]  /*4190*/  UISETP.NE.AND UP2, UPT, UR12, URZ, UPT ;  /* 0x000000ff0c00728c */ /* 0x000fe4000bf45270 */
[----:B------:R-:W-:Y:S01]  /*41a0*/  UIMAD.WIDE.U32 UR10, UR6, UR14, URZ ;  /* 0x0000000e060a72a5 */ /* 0x000fe2000f8e00ff */
[----:B------:R-:W-:Y:S02]  /*41b0*/  UMOV UR5, UR19 ;  /* 0x0000001300057c82 */ /* 0x000fe40008000000 */
[----:B------:R-:W-:Y:S03]  /*41c0*/  USHF.R.U32.HI UR9, URZ, UR29, UR5 ;  /* 0x0000001dff097299 */ /* 0x000fe60008011605 */
[----:B------:R-:W-:Y:S02]  /*41d0*/  UMOV UR5, UR21 ;  /* 0x0000001500057c82 */ /* 0x000fe40008000000 */
[----:B------:R-:W-:Y:S03]  /*41e0*/  @UP1 USHF.R.U32.HI UR4, URZ, UR15, UR5 ;  /* 0x0000000fff041299 */ /* 0x000fe60008011605 */
[----:B------:R-:W-:Y:S01]  /*41f0*/  UMOV UR5, UR23 ;  /* 0x0000001700057c82 */ /* 0x000fe20008000000 */
[----:B------:R-:W-:Y:S02]  /*4200*/  UIMAD UR4, UR42, UR4, URZ ;  /* 0x000000042a0472a4 */ /* 0x000fe4000f8e02ff */
[----:B------:R-:W-:Y:S02]  /*4210*/  @UP1 USHF.R.U32.HI UR8, URZ, UR15, UR5 ;  /* 0x0000000fff081299 */ /* 0x000fe40008011605 */
[----:B------:R-:W-:Y:S02]  /*4220*/  USEL UR5, UR13, UR9, !UP0 ;  /* 0x000000090d057287 */ /* 0x000fe4000c000000 */
[----:B------:R-:W-:Y:S02]  /*4230*/  UIMAD UR9, UR42, UR8, URZ ;  /* 0x000000082a0972a4 */ /* 0x000fe4000f8e02ff */
[----:B------:R-:W-:Y:S03]  /*4240*/  UISETP.GE.AND UP0, UPT, UR6, UR4, UPT ;  /* 0x000000040600728c */ /* 0x000fe6000bf06270 */
[----:B------:R-:W-:Y:S01]  /*4250*/  UMOV UR4, UR11 ;  /* 0x0000000b00047c82 */ /* 0x000fe20008000000 */
[----:B------:R-:W-:Y:S02]  /*4260*/  UISETP.GE.OR UP0, UPT, UR5, UR9, UP0 ;  /* 0x000000090500728c */ /* 0x000fe40008706670 */
[----:B------:R-:W-:Y:S02]  /*4270*/  USHF.R.U32.HI UR4, URZ, UR15, UR4 ;  /* 0x0000000fff047299 */ /* 0x000fe40008011604 */
[----:B------:R-:W-:Y:S02]  /*4280*/  UIMAD.WIDE.U32 UR10, UR5, UR14, URZ ;  /* 0x0000000e050a72a5 */ /* 0x000fe4000f8e00ff */
[----:B------:R-:W-:Y:S04]  /*4290*/  USEL UR12, UR6, UR4, !UP1 ;  /* 0x00000004060c7287 */ /* 0x000fe8000c800000 */
[----:B------:R-:W-:Y:S01]  /*42a0*/  UIADD3 UR9, UPT, UPT, -UR12, URZ, URZ ;  /* 0x000000ff0c097290 */ /* 0x000fe2000fffe1ff */
[----:B------:R-:W-:Y:S02]  /*42b0*/  @!UP0 UMOV UR4, UR11 ;  /* 0x0000000b00048c82 */ /* 0x000fe40008000000 */
[----:B------:R-:W-:Y:S02]  /*42c0*/  @!UP0 USHF.R.U32.HI UR4, URZ, UR15, UR4 ;  /* 0x0000000fff048299 */ /* 0x000fe40008011604 */
[----:B------:R-:W-:Y:S02]  /*42d0*/  UIMAD UR9, UR42, UR9, UR6 ;  /* 0x000000092a0972a4 */ /* 0x000fe4000f8e0206 */
[----:B------:R-:W-:Y:S02]  /*42e0*/  @!UP0 USEL UR4, UR5, UR4, !UP1 ;  /* 0x0000000405048287 */ /* 0x000fe4000c800000 */
[----:B------:R-:W-:Y:S02]  /*42f0*/  UISETP.NE.AND UP1, UPT, UR24, URZ, UPT ;  /* 0x000000ff1800728c */ /* 0x000fe4000bf25270 */
[----:B------:R-:W-:Y:S02]  /*4300*/  @!UP0 UIMAD UR9, UR8, UR9, UR4 ;  /* 0x00000009080982a4 */ /* 0x000fe4000f8e0204 */
[----:B------:R-:W-:Y:S02]  /*4310*/  @!UP0 UIADD3 UR10, UPT, UPT, UR12, -UR4, URZ ;  /* 0x800000040c0a8290 */ /* 0x000fe4000fffe0ff */
[----:B------:R-:W-:Y:S02]  /*4320*/  UIADD3 UR4, UPT, UPT, -UR5, URZ, URZ ;  /* 0x000000ff05047290 */ /* 0x000fe4000fffe1ff */
[----:B------:R-:W-:Y:S02]  /*4330*/  UIADD3 UR8, UPT, UPT, -UR6, URZ, URZ ;  /* 0x000000ff06087290 */ /* 0x000fe4000fffe1ff */
[----:B------:R-:W-:Y:S02]  /*4340*/  @!UP0 UIMAD UR6, UR10, UR42, UR5 ;  /* 0x0000002a0a0682a4 */ /* 0x000fe4000f8e0205 */
[----:B------:R-:W-:Y:S02]  /*4350*/  UIMAD UR13, UR16, UR4, UR13 ;  /* 0x00000004100d72a4 */ /* 0x000fe4000f8e020d */
[----:B------:R-:W-:Y:S01]  /*4360*/  UIMAD UR7, UR30, UR8, UR7 ;  /* 0x000000081e0772a4 */ /* 0x000fe2000f8e0207 */
[----:B------:R-:W-:Y:S02]  /*4370*/  @!UP0 UMOV UR5, UR9 ;  /* 0x0000000900058c82 */ /* 0x000fe40008000000 */
[----:B------:R-:W-:Y:S02]  /*4380*/  UIMAD UR13, UR5, UR16, UR13 ;  /* 0x00000010050d72a4 */ /* 0x000fe4000f8e020d */
[----:B------:R-:W-:Y:S11]  /*4390*/  UIMAD UR7, UR6, UR30, UR7 ;  /* 0x0000001e060772a4 */ /* 0x000ff6000f8e0207 */
[----:B------:R-:W-:Y:S01]  /*43a0*/  @!UPT UIADD3 URZ, UPT, UPT, URZ, URZ, URZ ;  /* 0x000000fffffff290 */ /* 0x000fe2000fffe0ff */
.L_x_75:
[----:B------:R-:W3:Y:S01]  /*43b0*/  @!UP3 LDCU.128 UR20, c[0x0][0xb10] ;  /* 0x00016200ff14b7ac */ /* 0x000ee20008000c00 */
[----:B------:R-:W-:Y:S02]  /*43c0*/  ISETP.NE.U32.AND P0, PT, RZ, UR26, PT ;  /* 0x0000001aff007c0c */ /* 0x000fe4000bf05070 */
[----:B------:R-:W-:Y:S02]  /*43d0*/  SHF.L.U32 R2, R11, 0x1f, RZ ;  /* 0x0000001f0b027819 */ /* 0x000fe400000006ff */
[----:B------:R-:W-:Y:S01]  /*43e0*/  ISETP.NE.AND.EX P0, PT, RZ, UR27, PT, P0 ;  /* 0x0000001bff007c0c */ /* 0x000fe2000bf05300 */
[----:B------:R-:W4:Y:S01]  /*43f0*/  @!UP3 LDCU UR5, c[0x0][0xb0c] ;  /* 0x00016180ff05b7ac */ /* 0x000f220008000800 */
[----:B---3--:R-:W-:Y:S07]  /*4400*/  UIMAD.WIDE.U32 UR8, UR13, UR20, URZ ;  /* 0x000000140d0872a5 */ /* 0x008fee000f8e00ff */
[----:B------:R-:W-:Y:S01]  /*4410*/  @!UP3 UMOV UR4, UR9 ;  /* 0x000000090004bc82 */ /* 0x000fe20008000000 */
[----:B----4-:R-:W-:Y:S02]  /*4420*/  @!UP3 UISETP.NE.AND UP0, UPT, UR5, 0x1, UPT ;  /* 0x000000010500b88c */ /* 0x010fe4000bf05270 */
[----:B------:R-:W-:Y:S02]  /*4430*/  @!UP3 USHF.R.U32.HI UR4, URZ, UR21, UR4 ;  /* 0x00000015ff04b299 */ /* 0x000fe40008011604 */
[----:B------:R-:W-:Y:S02]  /*4440*/  UIMAD.WIDE.U32 UR8, UR7, UR23, URZ ;  /* 0x00000017070872a5 */ /* 0x000fe4000f8e00ff */
[----:B------:R-:W-:Y:S02]  /*4450*/  @!UP3 USEL UR10, UR13, UR4, !UP0 ;  /* 0x000000040d0ab287 */ /* 0x000fe4000c000000 */
[----:B------:R-:W-:Y:S03]  /*4460*/  @!UP3 UISETP.NE.AND UP0, UPT, UR22, 0x1, UPT ;  /* 0x000000011600b88c */ /* 0x000fe6000bf05270 */
[----:B------:R-:W-:Y:S02]  /*4470*/  @!UP3 UMOV UR6, UR9 ;  /* 0x000000090006bc82 */ /* 0x000fe40008000000 */
[----:B------:R-:W3:Y:S02]  /*4480*/  @!UP3 LDCU UR4, c[0x0][0xb20] ;  /* 0x00016400ff04b7ac */ /* 0x000ee40008000800 */
[----:B---3--:R-:W-:Y:S04]  /*4490*/  @!UP3 USHF.R.U32.HI UR6, URZ, UR4, UR6 ;  /* 0x00000004ff06b299 */ /* 0x008fe80008011606 */
[----:B------:R-:W-:Y:S04]  /*44a0*/  @!UP3 USEL UR6, UR7, UR6, !UP0 ;  /* 0x000000060706b287 */ /* 0x000fe8000c000000 */
[----:B------:R-:W-:Y:S02]  /*44b0*/  @!UP3 UIADD3 UR4, UPT, UPT, -UR10, UR6, URZ ;  /* 0x000000060a04b290 */ /* 0x000fe4000fffe1ff */
[----:B------:R-:W-:Y:S02]  /*44c0*/  @!UP3 UIADD3 UR6, UPT, UPT, UR10, -UR6, URZ ;  /* 0x800000060a06b290 */ /* 0x000fe4000fffe0ff */
[----:B------:R-:W-:Y:S02]  /*44d0*/  @!UP3 UIMAD UR13, UR4, UR5, UR13 ;  /* 0x00000005040db2a4 */ /* 0x000fe4000f8e020d */
[----:B------:R-:W-:Y:S01]  /*44e0*/  @!UP3 UIMAD UR7, UR6, UR22, UR7 ;  /* 0x000000160607b2a4 */ /* 0x000fe2000f8e0207 */
[----:B------:R-:W-:Y:S11]  /*44f0*/  BRA.U UP4, `(.L_x_76) ;  /* 0x0000000104107547 */ /* 0x000ff6000b800000 */
[----:B------:R-:W-:Y:S04]  /*4500*/  MOV R3, UR37 ;  /* 0x0000002500037c02 */ /* 0x000fe80008000f00 */
[----:B------:R-:W-:Y:S04]  /*4510*/  SHF.L.U32 R3, R3, 0x1f, RZ ;  /* 0x0000001f03037819 */ /* 0x000fe800000006ff */
[----:B------:R-:W3:Y:S02]  /*4520*/  SYNCS.PHASECHK.TRANS64.TRYWAIT P1, [UR17+0x48], R3 ;  /* 0x00004803ff0075a7 */ /* 0x000ee40008021111 */
[----:B---3--:R-:W-:Y:S05]  /*4530*/  @!P1 BRA `(.L_x_77) ;  /* 0x0000002800289947 */ /* 0x008fea0003800000 */
.L_x_76:
[----:B------:R-:W-:Y:S05]  /*4540*/  BRA.U !UP6, `(.L_x_78) ;  /* 0x000000010e387547 */ /* 0x000fea000b800000 */
[----:B------:R-:W-:Y:S01]  /*4550*/  UPLOP3.LUT UP1, UPT, UPT, UPT, UP5, 0x80, 0x8 ;  /* 0x000000000008789c */ /* 0x000fe20003f2f050 */
[----:B--2---:R-:W-:Y:S01]  /*4560*/  HFMA2 R0, -RZ, RZ, 0, 5.9604644775390625e-08 ;  /* 0x00000001ff007431 */ /* 0x004fe200000001ff */
[----:B------:R-:W2:Y:S01]  /*4570*/  LDCU.64 UR8, c[0x0][0x358] ;  /* 0x00006b00ff0877ac */ /* 0x000ea20008000a00 */
[----:B------:R-:W-:Y:S03]  /*4580*/  IMAD.MOV.U32 R79, RZ, RZ, 0x1 ;  /* 0x00000001ff4f7424 */ /* 0x000fe600078e00ff */
[----:B------:R-:W-:Y:S05]  /*4590*/  PLOP3.LUT P1, PT, PT, PT, UP1, 0x80, 0x8 ;  /* 0x000000000008781c */ /* 0x000fea0003f2f018 */
[----:B------:R-:W3:Y:S01]  /*45a0*/  @UP1 LDCU.64 UR4, c[0x0][0x888] ;  /* 0x00011100ff0417ac */ /* 0x000ee20008000a00 */
[----:B------:R-:W-:Y:S07]  /*45b0*/  @UP1 UIMAD UR6, UR36, UR26, URZ ;  /* 0x0000001a240612a4 */ /* 0x000fee000f8e02ff */
[----:B------:R-:W-:Y:S01]  /*45c0*/  @!P1 PRMT R79, R0, 0x7610, R79 ;  /* 0x00007610004f9816 */ /* 0x000fe2000000004f */
[----:B---3--:R-:W-:Y:S06]  /*45d0*/  @UP1 UIMAD.WIDE UR4, UR6, 0x4, UR4 ;  /* 0x00000004060418a5 */ /* 0x008fec000f8e0204 */
[----:B------:R-:W-:Y:S01]  /*45e0*/  IMAD.U32 R4, RZ, RZ, UR4 ;  /* 0x00000004ff047e24 */ /* 0x000fe2000f8e00ff */
[----:B------:R-:W-:Y:S04]  /*45f0*/  MOV R5, UR5 ;  /* 0x0000000500057c02 */ /* 0x000fe80008000f00 */
[----:B------:R-:W3:Y:S01]  /*4600*/  @!UP1 LDCU UR4, c[0x0][0x880] ;  /* 0x00011000ff0497ac */ /* 0x000ee20008000800 */
[----:B--2--5:R4:W5:Y:S02]  /*4610*/  @P1 LDG.E R39, desc[UR8][R4.64] ;  /* 0x0000000804271981 */ /* 0x024964000c1e1900 */
[----:B---34-:R-:W-:Y:S07]  /*4620*/  @!P1 IMAD.U32 R39, RZ, RZ, UR4 ;  /* 0x00000004ff279e24 */ /* 0x018fee000f8e00ff */
.L_x_78:
[----:B-----5:R-:W-:Y:S01]  /*4630*/  @!P0 FSETP.EQ.AND P2, PT, R39, RZ, PT ;  /* 0x000000ff2700820b */ /* 0x020fe20003f42000 */
[----:B------:R-:W-:Y:S01]  /*4640*/  @!UPT UIADD3 URZ, UPT, UPT, URZ, URZ, URZ ;  /* 0x000000fffffff290 */ /* 0x000fe2000fffe0ff */
[----:B------:R-:W-:Y:S11]  /*4650*/  @!P0 BRA `(.L_x_79) ;  /* 0x0000000000148947 */ /* 0x000ff60003800000 */
[----:B------:R-:W-:Y:S02]  /*4660*/  LOP3.LUT P0, RZ, R79, 0xff, RZ, 0xc0, !PT ;  /* 0x000000ff4fff7812 */ /* 0x000fe4000780c0ff */
[----:B------:R-:W-:Y:S04]  /*4670*/  PLOP3.LUT P2, PT, PT, PT, UP1, 0x80, 0x8 ;  /* 0x000000000008781c */ /* 0x000fe80003f4f018 */
[----:B------:R-:W-:Y:S07]  /*4680*/  PLOP3.LUT P2, PT, P2, PT, PT, 0x8, 0x80 ;  /* 0x000000000080781c */ /* 0x000fee000174e170 */
[----:B------:R-:W-:Y:S11]  /*4690*/  @P0 FSETP.EQ.AND P2, PT, R39, RZ, PT ;  /* 0x000000ff2700020b */ /* 0x000ff60003f42000 */
[----:B------:R-:W-:Y:S02]  /*46a0*/  @!UPT UIADD3 URZ, UPT, UPT, URZ, URZ, URZ ;  /* 0x000000fffffff290 */ /* 0x000fe4000fffe0ff */
.L_x_79:
[----:B------:R-:W3:Y:S01]  /*46b0*/  SYNCS.PHASECHK.TRANS64.TRYWAIT P0, [UR17+0x38], R2 ;  /* 0x00003802ff0075a7 */ /* 0x000ee20008001111 */
[----:B------:R-:W-:Y:S02]  /*46c0*/  ELECT P1, URZ, PT ;  /* 0x0000000000ff782f */ /* 0x000fe40003820000 */
[----:B------:R-:W-:Y:S01]  /*46d0*/  IADD3 R10, PT, PT, R10, 0x1, RZ ;  /* 0x000000010a0a7810 */ /* 0x000fe20007ffe0ff */
[----:B---3--:R-:W-:Y:S10]  /*46e0*/  @!P0 BRA `(.L_x_80) ;  /* 0x0000002400d48947 */ /* 0x008ff40003800000 */
.L_x_129:
[----:B------:R-:W-:Y:S01]  /*46f0*/  PLOP3.LUT P1, PT, P2, P1, PT, 0xf2, 0x2f ;  /* 0x00000000002f781c */ /* 0x000fe20001723e72 */
[----:B------:R-:W-:Y:S01]  /*4700*/  UMOV UR18, 0x0 ;  /* 0x0000000000127882 */ /* 0x000fe20000000000 */
[----:B------:R-:W-:Y:S01]  /*4710*/  UMOV UR19, 0x10000000 ;  /* 0x1000000000137882 */ /* 0x000fe20000000000 */
[----:B------:R-:W-:Y:S01]  /*4720*/  UMOV UR12, UR36 ;  /* 0x00000024000c7c82 */ /* 0x000fe20008000000 */
[----:B------:R-:W-:Y:S01]  /*4730*/  LOP3.LUT R11, R11, 0x1, RZ, 0x3c, !PT ;  /* 0x000000010b0b7812 */ /* 0x000fe200078e3cff */
[----:B------:R-:W-:Y:S01]  /*4740*/  UMOV UR36, UR25 ;  /* 0x0000001900247c82 */ /* 0x000fe20008000000 */
[----:B------:R-:W-:Y:S07]  /*4750*/  UPLOP3.LUT UP4, UPT, UPT, UPT, UPT, 0x80, 0x8 ;  /* 0x000000000008789c */ /* 0x000fee0003f8f070 */
[----:B--2---:R-:W-:Y:S01]  /*4760*/  @!P1 IADD3 R2, P0, PT, R12, 0x580, RZ ;  /* 0x000005800c029810 */ /* 0x004fe20007f1e0ff */
[----:B------:R-:W-:Y:S03]  /*4770*/  VOTEU.ALL UP0, P1 ;  /* 0x0000000000ff7886 */ /* 0x000fe60000800000 */
[----:B------:R-:W-:Y:S01]  /*4780*/  @!P1 R2UR UR5, R2 ;  /* 0x00000000020592ca */ /* 0x000fe200000e0000 */
[----:B------:R-:W-:Y:S01]  /*4790*/  @!P1 IMAD.X R0, RZ, RZ, R13, P0 ;  /* 0x000000ffff009224 */ /* 0x000fe200000e060d */
[----:B------:R-:W-:Y:S01]  /*47a0*/  @!UP0 USHF.L.U32 UR10, UR45, 0x6, URZ ;  /* 0x000000062d0a8899 */ /* 0x000fe200080006ff */
[----:B------:R-:W-:Y:S01]  /*47b0*/  ISETP.NE.AND P0, PT, R10, 0x2, PT ;  /* 0x000000020a00780c */ /* 0x000fe20003f05270 */
[----:B------:R-:W-:Y:S02]  /*47c0*/  @!UP0 USHF.L.U32 UR11, UR46, 0x6, URZ ;  /* 0x000000062e0b8899 */ /* 0x000fe400080006ff */
[----:B------:R-:W-:Y:S01]  /*47d0*/  @!P1 R2UR UR4, R0 ;  /* 0x00000000000492ca */ /* 0x000fe200000e0000 */
[----:B------:R-:W-:Y:S01]  /*47e0*/  @!UP0 UIADD3 UR8, UPT, UPT, UR17, 0x200, URZ ;  /* 0x0000020011088890 */ /* 0x000fe2000fffe0ff */
[----:B------:R-:W-:Y:S01]  /*47f0*/  SEL R0, RZ, 0x1, P0 ;  /* 0x00000001ff007807 */ /* 0x000fe20000000000 */
[----:B------:R-:W-:Y:S01]  /*4800*/  @!UP0 UIADD3 UR9, UPT, UPT, UR17, 0x30, URZ ;  /* 0x0000003011098890 */ /* 0x000fe2000fffe0ff */
[----:B------:R-:W-:Y:S01]  /*4810*/  SEL R10, R10, RZ, P0 ;  /* 0x000000ff0a0a7207 */ /* 0x000fe20000000000 */
[----:B------:R-:W-:Y:S01]  /*4820*/  VOTEU.ALL UP0, P1 ;  /* 0x0000000000ff7886 */ /* 0x000fe20000800000 */
[----:B------:R-:W-:Y:S01]  /*4830*/  LOP3.LUT R9, R9, R0, RZ, 0x3c, !PT ;  /* 0x0000000009097212 */ /* 0x000fe200078e3cff */
[----:B------:R-:W-:Y:S01]  /*4840*/  IMAD.U32 R2, RZ, RZ, UR5 ;  /* 0x00000005ff027e24 */ /* 0x000fe2000f8e00ff */
[----:B------:R-:W-:Y:S02]  /*4850*/  UIADD3 UR45, UPT, UPT, UR7, UR57, URZ ;  /* 0x00000039072d7290 */ /* 0x000fe4000fffe0ff */
[----:B------:R-:W-:Y:S03]  /*4860*/  UIADD3 UR46, UPT, UPT, UR13, UR60, URZ ;  /* 0x0000003c0d2e7290 */ /* 0x000fe6000fffe0ff */
[----:B------:R-:W-:Y:S01]  /*4870*/  IMAD.U32 R3, RZ, RZ, UR4 ;  /* 0x00000004ff037e24 */ /* 0x000fe2000f8e00ff */
[----:B------:R-:W-:Y:S04]  /*4880*/  @!P1 R2UR UR4, R2 ;  /* 0x00000000020492ca */ /* 0x000fe800000e0000 */
[----:B------:R-:W-:Y:S11]  /*4890*/  @!P1 R2UR UR5, R3 ;  /* 0x00000000030592ca */ /* 0x000ff600000e0000 */
[----:B------:R-:W-:Y:S02]  /*48a0*/  @!UPT UIADD3 URZ, UPT, UPT, URZ, URZ, URZ ;  /* 0x000000fffffff290 */ /* 0x000fe4000fffe0ff */
[----:B------:R2:W-:Y:S01]  /*48b0*/  @!UP0 UTMALDG.3D [UR8], [UR4], desc[UR18] ;  /* 0x00001208040085b4 */ /* 0x0005e20008011000 */
[----:B------:R2:W-:Y:S01]  /*48c0*/  @!P1 SYNCS.ARRIVE.TRANS64.RED.A0TR RZ, [UR17+0x30], R8 ;  /* 0x00003008ffff99a7 */ /* 0x0005e20008300411 */
[----:B------:R-:W-:Y:S01]  /*48d0*/  SYNCS.ARRIVE.TRANS64.RED.A1T0 RZ, [UR48], RZ ;  /* 0x000000ffffff79a7 */ /* 0x000fe20008100430 */
[----:B------:R-:W-:Y:S05]  /*48e0*/  BRA.U UP2, `(.L_x_81) ;  /* 0xfffffff502747547 */ /* 0x000fea000b83ffff */
[----:B------:R-:W-:Y:S07]  /*48f0*/  MOV R0, UR17 ;  /* 0x0000001100007c02 */ /* 0x000fee0008000f00 */
.L_x_82:
[----:B---3--:R-:W-:-:S04]  /*4900*/  SHF.L.U32 R2, R11, 0x1f, RZ ;  /* 0x0000001f0b027819 */ /* 0x008fc800000006ff */
[----:B------:R3:W4:Y:S03]  /*4910*/  SYNCS.PHASECHK.TRANS64.TRYWAIT P0, [R0+URZ+0x38], R2 ;  /* 0x00003802000075a7 */ /* 0x00072600080011ff */
[----:B----4-:R-:W-:Y:S05]  /*4920*/  @!P0 NANOSLEEP.SYNCS 0x989680 ;  /* 0x009896800000895d */ /* 0x010fea0003900000 */
[----:B------:R-:W4:Y:S02]  /*4930*/  @!P0 SYNCS.PHASECHK.TRANS64 P0, [R0+URZ+0x38], R2 ;  /* 0x00003802000085a7 */ /* 0x000f2400080010ff */
[----:B-12-4-:R-:W-:Y:S05]  /*4940*/  @P0 EXIT ;  /* 0x000000000000094d */ /* 0x016fea0003800000 */
[----:B------:R-:W-:Y:S05]  /*4950*/  BRA `(.L_x_82) ;  /* 0xfffffffc00e87947 */ /* 0x000fea000383ffff */
.L_x_73:
[----:B------:R-:W-:-:S06]  /*4960*/  UISETP.GE.AND UP0, UPT, UR18, 0x4, UPT ;  /* 0x000000041200788c */ /* 0x000fcc000bf06270 */
[----:B------:R-:W-:-:S13]  /*4970*/  PLOP3.LUT P0, PT, PT, PT, UP0, 0x80, 0x8 ;  /* 0x000000000008781c */ /* 0x000fda0003f0f008 */
[----:B-1----:R-:W-:Y:S05]  /*4980*/  @!P0 EXIT ;  /* 0x000000000000894d */ /* 0x002fea0003800000 */
[----:B------:R-:W-:Y:S01]  /*4990*/  BAR.SYNC.DEFER_BLOCKING 0x6, 0xa0 ;  /* 0x0182800000007b1d */ /* 0x000fe20000010000 */
[C---:B------:R-:W-:Y:S02]  /*49a0*/  IMAD.SHL.U32 R7, R76.reuse, 0x40, RZ ;  /* 0x000000404c077824 */ /* 0x040fe400078e00ff */
[----:B------:R-:W-:Y:S02]  /*49b0*/  HFMA2 R81, -RZ, RZ, 0, 0 ;  /* 0x00000000ff517431 */ /* 0x000fe400000001ff */
[C---:B------:R-:W-:Y:S01]  /*49c0*/  IMAD.SHL.U32 R4, R76.reuse, 0x20, RZ ;  /* 0x000000204c047824 */ /* 0x040fe200078e00ff */
[----:B------:R-:W-:Y:S01]  /*49d0*/  CS2R R82, SRZ ;  /* 0x0000000000527805 */ /* 0x000fe2000001ff00 */
[----:B------:R-:W-:Y:S01]  /*49e0*/  IMAD.SHL.U32 R6, R76, 0x2, RZ ;  /* 0x000000024c067824 */ /* 0x000fe200078e00ff */
[----:B------:R-:W-:Y:S01]  /*49f0*/  UMOV UR44, 0x400 ;  /* 0x00000400002c7882 */ /* 0x000fe20000000000 */
[----:B------:R-:W-:Y:S01]  /*4a00*/  LOP3.LUT R5, R7, 0x180, RZ, 0xc0, !PT ;  /* 0x0000018007057812 */ /* 0x000fe200078ec0ff */
[----:B------:R-:W-:Y:S01]  /*4a10*/  ULEA UR44, UR48, UR44, 0x18 ;  /* 0x0000002c302c7291 */ /* 0x000fe2000f8ec0ff */
[----:B------:R-:W-:Y:S01]  /*4a20*/  LOP3.LUT R4, R4, 0xc00, RZ, 0xc0, !PT ;  /* 0x00000c0004047812 */ /* 0x000fe200078ec0ff */
[----:B------:R-:W1:Y:S01]  /*4a30*/  LDC.64 R72, c[0x0][0x888] ;  /* 0x00022200ff487b82 */ /* 0x000e620000000a00 */
[----:B------:R-:W-:Y:S01]  /*4a40*/  LOP3.LUT R6, R5, 0x20, R6, 0xf8, !PT ;  /* 0x0000002005067812 */ /* 0x000fe200078ef806 */
[----:B------:R-:W-:Y:S01]  /*4a50*/  IMAD.SHL.U32 R5, R76, 0x8, RZ ;  /* 0x000000084c057824 */ /* 0x000fe200078e00ff */
[----:B------:R-:W-:Y:S01]  /*4a60*/  LOP3.LUT R4, R4, 0x40, R7, 0xf8, !PT ;  /* 0x0000004004047812 */ /* 0x000fe200078ef807 */
[----:B------:R-:W-:Y:S01]  /*4a70*/  IMAD.U32 R37, R76, 0x10000, RZ ;  /* 0x000100004c257824 */ /* 0x000fe200078e00ff */
[----:B------:R-:W-:Y:S01]  /*4a80*/  UIADD3 UR4, UPT, UPT, UR44, 0x1200, URZ ;  /* 0x000012002c047890 */ /* 0x000fe2000fffe0ff */
[----:B------:R-:W-:Y:S01]  /*4a90*/  IMAD.MOV.U32 R36, RZ, RZ, RZ ;  /* 0x000000ffff247224 */ /* 0x000fe200078e00ff */
[----:B------:R-:W-:Y:S01]  /*4aa0*/  LOP3.LUT R5, R6, 0x30, R5, 0x78, !PT ;  /* 0x0000003006057812 */ /* 0x000fe200078e7805 */
[----:B------:R-:W2:Y:S01]  /*4ab0*/  LDC.64 R74, c[0x0][0x890] ;  /* 0x00022400ff4a7b82 */ /* 0x000ea20000000a00 */
[----:B------:R-:W-:Y:S01]  /*4ac0*/  LOP3.LUT R4, R4, 0x200, R7, 0xf8, !PT ;  /* 0x0000020004047812 */ /* 0x000fe200078ef807 */
[----:B------:R-:W-:Y:S01]  /*4ad0*/  IMAD.MOV.U32 R84, RZ, RZ, RZ ;  /* 0x000000ffff547224 */ /* 0x000fe200078e00ff */
[----:B------:R-:W-:Y:S01]  /*4ae0*/  LOP3.LUT R37, R37, 0x600000, RZ, 0xc0, !PT ;  /* 0x0060000025257812 */ /* 0x000fe200078ec0ff */
[----:B------:R-:W-:Y:S01]  /*4af0*/  IMAD.U32 R85, RZ, RZ, UR4 ;  /* 0x00000004ff557e24 */ /* 0x000fe2000f8e00ff */
[----:B------:R-:W-:Y:S01]  /*4b00*/  LOP3.LUT R78, R4, R5, RZ, 0xfc, !PT ;  /* 0x00000005044e7212 */ /* 0x000fe200078efcff */
[----:B------:R-:W3:Y:S01]  /*4b10*/  LDS R0, [UR44+0x100] ;  /* 0x0001002cff007984 */ /* 0x000ee20008000800 */
[----:B------:R-:W-:Y:S01]  /*4b20*/  IMAD.SHL.U32 R4, R76, 0x10, RZ ;  /* 0x000000104c047824 */ /* 0x000fe200078e00ff */
[----:B------:R-:W4:Y:S01]  /*4b30*/  LDC.64 R70, c[0x0][0x8b0] ;  /* 0x00022c00ff467b82 */ /* 0x000f220000000a00 */
[----:B------:R-:W-:Y:S01]  /*4b40*/  IADD3 R77, PT, PT, R78, UR44, RZ ;  /* 0x0000002c4e4d7c10 */ /* 0x000fe2000fffe0ff */
[----:B------:R-:W1:Y:S02]  /*4b50*/  LDCU UR50, c[0x0][0x370] ;  /* 0x00006e00ff3277ac */ /* 0x000e640008000800 */
[----:B------:R-:W-:Y:S01]  /*4b60*/  LOP3.LUT R4, R4, 0x20, RZ, 0xc0, !PT ;  /* 0x0000002004047812 */ /* 0x000fe200078ec0ff */
[----:B------:R-:W1:Y:S03]  /*4b70*/  LDCU.64 UR62, c[0x0][0x348] ;  /* 0x00006900ff3e77ac */ /* 0x000e660008000a00 */
[----:B------:R-:W1:Y:S01]  /*4b80*/  LDC.64 R68, c[0x0][0x8a8] ;  /* 0x00022a00ff447b82 */ /* 0x000e620000000a00 */
[----:B------:R-:W-:Y:S01]  /*4b90*/  IADD3 R77, PT, PT, -R4, 0x200, R77 ;  /* 0x00000200044d7810 */ /* 0x000fe20007ffe14d */
[----:B------:R-:W1:Y:S01]  /*4ba0*/  LDCU UR43, c[0x0][0xb0c] ;  /* 0x00016180ff2b77ac */ /* 0x000e620008000800 */
[----:B------:R-:W1:Y:S01]  /*4bb0*/  LDCU UR39, c[0x0][0xb30] ;  /* 0x00016600ff2777ac */ /* 0x000e620008000800 */
[----:B------:R-:W1:Y:S01]  /*4bc0*/  LDCU.64 UR58, c[0x0][0x888] ;  /* 0x00011100ff3a77ac */ /* 0x000e620008000a00 */
[----:B------:R-:W1:Y:S01]  /*4bd0*/  LDCU.64 UR40, c[0x0][0xb28] ;  /* 0x00016500ff2877ac */ /* 0x000e620008000a00 */
[----:B------:R-:W1:Y:S01]  /*4be0*/  LDCU.128 UR52, c[0x0][0xb10] ;  /* 0x00016200ff3477ac */ /* 0x000e620008000c00 */
[----:B------:R-:W1:Y:S01]  /*4bf0*/  LDCU UR49, c[0x0][0x374] ;  /* 0x00006e80ff3177ac */ /* 0x000e620008000800 */
[----:B------:R-:W-:Y:S01]  /*4c00*/  UIADD3 UR56, UPT, UPT, UR44, 0x200, URZ ;  /* 0x000002002c387890 */ /* 0x000fe2000fffe0ff */
[----:B---3--:R-:W-:-:S11]  /*4c10*/  IMAD.IADD R37, R0, 0x1, R37 ;  /* 0x0000000100257824 */ /* 0x008fd600078e0225 */
.L_x_100:
[----:B------:R-:W-:Y:S02]  /*4c20*/  LEA R3, R81, UR44, 0x3 ;  /* 0x0000002c51037c11 */ /* 0x000fe4000f8e18ff */
[----:B------:R-:W-:Y:S02]  /*4c30*/  SHF.L.U32 R0, R83, 0x1f, RZ ;  /* 0x0000001f53007819 */ /* 0x000fe400000006ff */
[----:B-1----:R-:W-:Y:S02]  /*4c40*/  LEA R4, R81, UR44, 0x4 ;  /* 0x0000002c51047c11 */ /* 0x002fe4000f8e20ff */
[----:B------:R-:W3:Y:S02]  /*4c50*/  SYNCS.PHASECHK.TRANS64.TRYWAIT P0, [R3+URZ+0x50], R0 ;  /* 0x00005000030075a7 */ /* 0x000ee400080011ff */
[----:B--23--:R-:W-:Y:S05]  /*4c60*/  @!P0 BRA `(.L_x_83) ;  /* 0x00000020008c8947 */ /* 0x00cfea0003800000 */
.L_x_130:
[----:B------:R-:W1:Y:S01]  /*4c70*/  LDS.128 R4, [R4+0xe0] ;  /* 0x0000e00004047984 */ /* 0x000e620000000c00 */
[----:B------:R-:W-:Y:S01]  /*4c80*/  UISETP.GE.AND UP0, UPT, UR42, 0x1, UPT ;  /* 0x000000012a00788c */ /* 0x000fe2000bf06270 */
[----:B------:R-:W-:Y:S01]  /*4c90*/  @!PT LDS RZ, [RZ] ;  /* 0x00000000fffff984 */ /* 0x000fe20000000800 */
[----:B------:R-:W-:Y:S01]  /*4ca0*/  @!PT LDS RZ, [RZ] ;  /* 0x00000000fffff984 */ /* 0x000fe20000000800 */
[----:B------:R-:W-:Y:S01]  /*4cb0*/  @!PT LDS RZ, [RZ] ;  /* 0x00000000fffff984 */ /* 0x000fe20000000800 */
[----:B------:R-:W-:Y:S01]  /*4cc0*/  @!PT LDS RZ, [RZ] ;  /* 0x00000000fffff984 */ /* 0x000fe20000000800 */
[----:B------:R2:W-:Y:S06]  /*4cd0*/  MEMBAR.ALL.CTA ;  /* 0x0000000000007992 */ /* 0x0005ec0000008000 */
[----:B--2---:R-:W2:Y:S01]  /*4ce0*/  FENCE.VIEW.ASYNC.S ;  /* 0x00000000000073c6 */ /* 0x004ea20000000000 */
[----:B-1----:R-:W-:Y:S11]  /*4cf0*/  LOP3.LUT P0, RZ, R6, 0x1, RZ, 0xc0, !PT ;  /* 0x0000000106ff7812 */ /* 0x002ff6000780c0ff */
[----:B------:R-:W-:Y:S02]  /*4d00*/  @!UPT UIADD3 URZ, UPT, UPT, URZ, URZ, URZ ;  /* 0x000000fffffff290 */ /* 0x000fe4000fffe0ff */
[----:B--2---:R-:W-:Y:S01]  /*4d10*/  VOTEU.ANY UP1, P0 ;  /* 0x0000000000ff7886 */ /* 0x004fe20000020100 */
[----:B------:R-:W-:Y:S01]  /*4d20*/  PLOP3.LUT P0, PT, PT, PT, UP1, 0x80, 0x8 ;  /* 0x000000000008781c */ /* 0x000fe20003f0f018 */
[----:B------:R-:W-:Y:S11]  /*4d30*/  UP2UR UR47, UPR, URZ, 0x2 ;  /* 0x00000002ff2f7883 */ /* 0x000ff60008000000 */
[----:B------:R-:W-:Y:S01]  /*4d40*/  @!UPT UIADD3 URZ, UPT, UPT, URZ, URZ, URZ ;  /* 0x000000fffffff290 */ /* 0x000fe2000fffe0ff */
[----:B---3--:R-:W-:Y:S02]  /*4d50*/  @P0 SHF.R.U32.HI R0, RZ, 0x10, R5 ;  /* 0x00000010ff000819 */ /* 0x008fe40000011605 */
        /* <DEDUP_REMOVED lines=12> */
[----:B------:R-:W2:Y:S01]  /*4e20*/  LDCU UR12, c[0x0][0xb20] ;  /* 0x00016400ff0c77ac */ /* 0x000ea20008000800 */
[----:B------:R-:W-:Y:S02]  /*4e30*/  UIMAD.WIDE.U32 UR4, UR49, UR55, URZ ;  /* 0x00000037310472a5 */ /* 0x000fe4000f8e00ff */
[----:B------:R-:W-:Y:S02]  /*4e40*/  UIMAD.WIDE.U32 UR6, UR50, UR52, URZ ;  /* 0x00000034320672a5 */ /* 0x000fe4000f8e00ff */
[----:B------:R-:W-:Y:S02]  /*4e50*/  UISETP.NE.AND UP0, UPT, UR54, 0x1, UPT ;  /* 0x000000013600788c */ /* 0x000fe4000bf05270 */
[----:B------:R-:W-:Y:S02]  /*4e60*/  UIMAD.WIDE.U32 UR8, UR37, UR55, URZ ;  /* 0x00000037250872a5 */ /* 0x000fe4000f8e00ff */
[----:B------:R-:W-:Y:S02]  /*4e70*/  UIMAD.WIDE.U32 UR10, UR38, UR52, URZ ;  /* 0x00000034260a72a5 */ /* 0x000fe4000f8e00ff */
[----:B------:R-:W-:Y:S02]  /*4e80*/  UISETP.NE.AND UP1, UPT, UR43, 0x1, UPT ;  /* 0x000000012b00788c */ /* 0x000fe4000bf25270 */
[----:B------:R-:W-:Y:S01]  /*4e90*/  UISETP.NE.AND UP2, UPT, UR42, 0x1, UPT ;  /* 0x000000012a00788c */ /* 0x000fe2000bf45270 */
[----:B------:R-:W-:Y:S02]  /*4ea0*/  UMOV UR4, UR5 ;  /* 0x0000000500047c82 */ /* 0x000fe40008000000 */
[----:B--2---:R-:W-:Y:S03]  /*4eb0*/  USHF.R.U32.HI UR5, URZ, UR12, UR4 ;  /* 0x0000000cff057299 */ /* 0x004fe60008011604 */
[----:B------:R-:W-:Y:S02]  /*4ec0*/  UMOV UR4, UR7 ;  /* 0x0000000700047c82 */ /* 0x000fe40008000000 */
[----:B------:R-:W-:Y:S02]  /*4ed0*/  USHF.R.U32.HI UR7, URZ, UR53, UR4 ;  /* 0x00000035ff077299 */ /* 0x000fe40008011604 */
[----:B------:R-:W-:Y:S02]  /*4ee0*/  USEL UR4, UR49, UR5, !UP0 ;  /* 0x0000000531047287 */ /* 0x000fe4000c000000 */
[----:B------:R-:W-:Y:S01]  /*4ef0*/  USEL UR7, UR50, UR7, !UP1 ;  /* 0x0000000732077287 */ /* 0x000fe2000c800000 */
[----:B------:R-:W-:Y:S01]  /*4f00*/  UMOV UR5, UR9 ;  /* 0x0000000900057c82 */ /* 0x000fe20008000000 */
[----:B------:R-:W-:Y:S02]  /*4f10*/  UIMAD.WIDE.U32 UR8, UR4, UR40, URZ ;  /* 0x00000028040872a5 */ /* 0x000fe4000f8e00ff */
[----:B------:R-:W-:Y:S03]  /*4f20*/  USHF.R.U32.HI UR6, URZ, UR12, UR5 ;  /* 0x0000000cff067299 */ /* 0x000fe60008011605 */
[----:B------:R-:W-:Y:S01]  /*4f30*/  UMOV UR5, UR11 ;  /* 0x0000000b00057c82 */ /* 0x000fe20008000000 */
[----:B------:R-:W-:Y:S02]  /*4f40*/  UIMAD.WIDE.U32 UR10, UR7, UR40, URZ ;  /* 0x00000028070a72a5 */ /* 0x000fe4000f8e00ff */
[----:B------:R-:W-:Y:S02]  /*4f50*/  USHF.R.U32.HI UR12, URZ, UR53, UR5 ;  /* 0x00000035ff0c7299 */ /* 0x000fe40008011605 */
[----:B------:R-:W-:Y:S01]  /*4f60*/  USEL UR6, UR37, UR6, !UP0 ;  /* 0x0000000625067287 */ /* 0x000fe2000c000000 */
[----:B------:R-:W-:Y:S02]  /*4f70*/  UMOV UR5, UR9 ;  /* 0x0000000900057c82 */ /* 0x000fe40008000000 */
[----:B------:R-:W-:Y:S01]  /*4f80*/  UMOV UR10, UR11 ;  /* 0x0000000b000a7c82 */ /* 0x000fe20008000000 */
[----:B------:R-:W-:Y:S02]  /*4f90*/  @UP2 USHF.R.U32.HI UR4, URZ, UR41, UR5 ;  /* 0x00000029ff042299 */ /* 0x000fe40008011605 */
[----:B------:R-:W-:Y:S02]  /*4fa0*/  @UP2 USHF.R.U32.HI UR7, URZ, UR41, UR10 ;  /* 0x00000029ff072299 */ /* 0x000fe4000801160a */
[----:B------:R-:W-:Y:S02]  /*4fb0*/  UIMAD UR4, UR42, UR4, URZ ;  /* 0x000000042a0472a4 */ /* 0x000fe4000f8e02ff */
[----:B------:R-:W-:Y:S02]  /*4fc0*/  UIMAD.WIDE.U32 UR10, UR6, UR40, URZ ;  /* 0x00000028060a72a5 */ /* 0x000fe4000f8e00ff */
[----:B------:R-:W-:Y:S02]  /*4fd0*/  USEL UR5, UR38, UR12, !UP1 ;  /* 0x0000000c26057287 */ /* 0x000fe4000c800000 */
[----:B------:R-:W-:Y:S02]  /*4fe0*/  UIMAD UR8, UR42, UR7, URZ ;  /* 0x000000072a0872a4 */ /* 0x000fe4000f8e02ff */
[----:B------:R-:W-:Y:S03]  /*4ff0*/  UISETP.GE.AND UP0, UPT, UR6, UR4, UPT ;  /* 0x000000040600728c */ /* 0x000fe6000bf06270 */
[----:B------:R-:W-:Y:S01]  /*5000*/  UMOV UR4, UR11 ;  /* 0x0000000b00047c82 */ /* 0x000fe20008000000 */
[----:B------:R-:W-:Y:S02]  /*5010*/  UISETP.GE.OR UP0, UPT, UR5, UR8, UP0 ;  /* 0x000000080500728c */ /* 0x000fe40008706670 */
[----:B------:R-:W-:Y:S02]  /*5020*/  USHF.R.U32.HI UR4, URZ, UR41, UR4 ;  /* 0x00000029ff047299 */ /* 0x000fe40008011604 */
[----:B------:R-:W-:Y:S02]  /*5030*/  UIMAD.WIDE.U32 UR8, UR5, UR40, URZ ;  /* 0x00000028050872a5 */ /* 0x000fe4000f8e00ff */
[----:B------:R-:W-:Y:S02]  /*5040*/  USEL UR11, UR6, UR4, !UP2 ;  /* 0x00000004060b7287 */ /* 0x000fe4000d000000 */
[----:B------:R-:W-:Y:S02]  /*5050*/  UIADD3 UR8, UPT, UPT, -UR5, URZ, URZ ;  /* 0x000000ff05087290 */ /* 0x000fe4000fffe1ff */
[----:B------:R-:W-:Y:S01]  /*5060*/  UIADD3 UR10, UPT, UPT, -UR11, URZ, URZ ;  /* 0x000000ff0b0a7290 */ /* 0x000fe2000fffe1ff */
[----:B------:R-:W-:Y:S01]  /*5070*/  @!UP0 UMOV UR4, UR9 ;  /* 0x0000000900048c82 */ /* 0x000fe20008000000 */
[----:B------:R-:W-:Y:S02]  /*5080*/  UIADD3 UR9, UPT, UPT, -UR6, URZ, URZ ;  /* 0x000000ff06097290 */ /* 0x000fe4000fffe1ff */
[----:B------:R-:W-:Y:S02]  /*5090*/  @!UP0 USHF.R.U32.HI UR4, URZ, UR41, UR4 ;  /* 0x00000029ff048299 */ /* 0x000fe40008011604 */
[----:B------:R-:W-:Y:S02]  /*50a0*/  UIMAD UR10, UR42, UR10, UR6 ;  /* 0x0000000a2a0a72a4 */ /* 0x000fe4000f8e0206 */
[----:B------:R-:W-:Y:S04]  /*50b0*/  @!UP0 USEL UR4, UR5, UR4, !UP2 ;  /* 0x0000000405048287 */ /* 0x000fe8000d000000 */
[----:B------:R-:W-:Y:S02]  /*50c0*/  @!UP0 UIMAD UR10, UR7, UR10, UR4 ;  /* 0x0000000a070a82a4 */ /* 0x000fe4000f8e0204 */
[----:B------:R-:W-:Y:S02]  /*50d0*/  @!UP0 UIADD3 UR11, UPT, UPT, UR11, -UR4, URZ ;  /* 0x800000040b0b8290 */ /* 0x000fe4000fffe0ff */
[----:B------:R-:W-:Y:S02]  /*50e0*/  UIMAD UR7, UR43, UR8, UR38 ;  /* 0x000000082b0772a4 */ /* 0x000fe4000f8e0226 */
[----:B------:R-:W-:Y:S02]  /*50f0*/  @!UP0 UIMAD UR6, UR11, UR42, UR5 ;  /* 0x0000002a0b0682a4 */ /* 0x000fe4000f8e0205 */
[----:B------:R-:W-:Y:S01]  /*5100*/  UIMAD UR4, UR54, UR9, UR37 ;  /* 0x00000009360472a4 */ /* 0x000fe2000f8e0225 */
[----:B------:R-:W-:Y:S02]  /*5110*/  @!UP0 UMOV UR5, UR10 ;  /* 0x0000000a00058c82 */ /* 0x000fe40008000000 */
[----:B------:R-:W-:Y:S02]  /*5120*/  UIMAD UR38, UR5, UR43, UR7 ;  /* 0x0000002b052672a4 */ /* 0x000fe4000f8e0207 */
[----:B------:R-:W-:Y:S11]  /*5130*/  UIMAD UR37, UR6, UR54, UR4 ;  /* 0x00000036062572a4 */ /* 0x000ff6000f8e0204 */
[----:B------:R-:W-:Y:S01]  /*5140*/  @!UPT UIADD3 URZ, UPT, UPT, URZ, URZ, URZ ;  /* 0x000000fffffff290 */ /* 0x000fe2000fffe0ff */
.L_x_84:
[----:B------:R-:W-:Y:S01]  /*5150*/  UISETP.NE.AND UP0, UPT, UR39, 0x1, UPT ;  /* 0x000000012700788c */ /* 0x000fe2000bf05270 */
[----:B------:R-:W-:Y:S10]  /*5160*/  IADD3 R81, PT, PT, R81, 0x1, RZ ;  /* 0x0000000151517810 */ /* 0x000ff40007ffe0ff */
[----:B------:R-:W2:Y:S01]  /*5170*/  @!UP0 LDCU.128 UR12, c[0x0][0xb10] ;  /* 0x00016200ff0c87ac */ /* 0x000ea20008000c00 */
[----:B------:R-:W3:Y:S01]  /*5180*/  @!UP0 LDCU UR5, c[0x0][0xb0c] ;  /* 0x00016180ff0587ac */ /* 0x000ee20008000800 */
[----:B------:R-:W4:Y:S01]  /*5190*/  @!UP0 LDCU UR10, c[0x0][0xb20] ;  /* 0x00016400ff0a87ac */ /* 0x000f220008000800 */
[----:B--2---:R-:W-:Y:S02]  /*51a0*/  UIMAD.WIDE.U32 UR8, UR38, UR12, URZ ;  /* 0x0000000c260872a5 */ /* 0x004fe4000f8e00ff */
[----:B------:R-:W-:Y:S02]  /*51b0*/  UIMAD.WIDE.U32 UR6, UR37, UR15, URZ ;  /* 0x0000000f250672a5 */ /* 0x000fe4000f8e00ff */
[----:B------:R-:W-:Y:S03]  /*51c0*/  @!UP0 UISETP.NE.AND UP1, UPT, UR14, 0x1, UPT ;  /* 0x000000010e00888c */ /* 0x000fe6000bf25270 */
[----:B------:R-:W-:Y:S01]  /*51d0*/  @!UP0 UMOV UR4, UR9 ;  /* 0x0000000900048c82 */ /* 0x000fe20008000000 */
[----:B---3--:R-:W-:Y:S02]  /*51e0*/  @!UP0 UISETP.NE.AND UP2, UPT, UR5, 0x1, UPT ;  /* 0x000000010500888c */ /* 0x008fe4000bf45270 */
[----:B------:R-:W-:Y:S01]  /*51f0*/  @!UP0 USHF.R.U32.HI UR4, URZ, UR13, UR4 ;  /* 0x0000000dff048299 */ /* 0x000fe20008011604 */
[----:B------:R-:W-:Y:S02]  /*5200*/  @!UP0 UMOV UR6, UR7 ;  /* 0x0000000700068c82 */ /* 0x000fe40008000000 */
[----:B----4-:R-:W-:Y:S02]  /*5210*/  @!UP0 USHF.R.U32.HI UR6, URZ, UR10, UR6 ;  /* 0x0000000aff068299 */ /* 0x010fe40008011606 */
[----:B------:R-:W-:Y:S02]  /*5220*/  @!UP0 USEL UR7, UR38, UR4, !UP2 ;  /* 0x0000000426078287 */ /* 0x000fe4000d000000 */
[----:B------:R-:W-:Y:S04]  /*5230*/  @!UP0 USEL UR6, UR37, UR6, !UP1 ;  /* 0x0000000625068287 */ /* 0x000fe8000c800000 */
[----:B------:R-:W-:Y:S02]  /*5240*/  @!UP0 UIADD3 UR4, UPT, UPT, -UR7, UR6, URZ ;  /* 0x0000000607048290 */ /* 0x000fe4000fffe1ff */
[----:B------:R-:W-:Y:S02]  /*5250*/  @!UP0 UIADD3 UR6, UPT, UPT, UR7, -UR6, URZ ;  /* 0x8000000607068290 */ /* 0x000fe4000fffe0ff */
[----:B------:R-:W-:Y:S02]  /*5260*/  @!UP0 UIMAD UR38, UR4, UR5, UR38 ;  /* 0x00000005042682a4 */ /* 0x000fe4000f8e0226 */
[----:B------:R-:W-:Y:S02]  /*5270*/  @!UP0 UIMAD UR37, UR6, UR14, UR37 ;  /* 0x0000000e062582a4 */ /* 0x000fe4000f8e0225 */
[----:B------:R-:W-:Y:S09]  /*5280*/  ULOP3.LUT UP0, URZ, UR56, 0x1b0, URZ, 0xc0, !UPT ;  /* 0x000001b038ff7892 */ /* 0x000ff2000f80c0ff */
[----:B------:R-:W-:Y:S05]  /*5290*/  BRA.U !UP0, `(.L_x_85) ;  /* 0x0000000108407547 */ /* 0x000fea000b800000 */
[----:B------:R-:W2:Y:S01]  /*52a0*/  LDCU.64 UR8, c[0x4][0x80] ;  /* 0x01001000ff0877ac */ /* 0x000ea20008000a00 */
[----:B------:R-:W-:Y:S01]  /*52b0*/  MOV R3, 0x0 ;  /* 0x0000000000037802 */ /* 0x000fe20000000f00 */
[----:B------:R-:W-:Y:S02]  /*52c0*/  HFMA2 R12, -RZ, RZ, 0, 5.9604644775390625e-08 ;  /* 0x00000001ff0c7431 */ /* 0x000fe400000001ff */
[----:B------:R-:W-:Y:S02]  /*52d0*/  IMAD.MOV.U32 R8, RZ, RZ, 0x70 ;  /* 0x00000070ff087424 */ /* 0x000fe400078e00ff */
[----:B------:R-:W-:Y:S01]  /*52e0*/  IMAD.MOV.U32 R13, RZ, RZ, RZ ;  /* 0x000000ffff0d7224 */ /* 0x000fe200078e00ff */
[----:B------:R-:W3:Y:S01]  /*52f0*/  LDCU.64 UR6, c[0x4][0x88] ;  /* 0x01001100ff0677ac */ /* 0x000ee20008000a00 */
[----:B------:R-:W4:Y:S01]  /*5300*/  LDC.64 R2, c[0x4][R3] ;  /* 0x0100000003027b82 */ /* 0x000f220000000a00 */
[----:B------:R-:W1:Y:S01]  /*5310*/  LDCU.64 UR4, c[0x4][0x8] ;  /* 0x01000100ff0477ac */ /* 0x000e620008000a00 */
[----:B--2---:R-:W-:Y:S01]  /*5320*/  MOV R5, UR9 ;  /* 0x0000000900057c02 */ /* 0x004fe20008000f00 */
[----:B------:R-:W-:Y:S01]  /*5330*/  IMAD.U32 R4, RZ, RZ, UR8 ;  /* 0x00000008ff047e24 */ /* 0x000fe2000f8e00ff */
[----:B---3--:R-:W-:Y:S01]  /*5340*/  MOV R7, UR7 ;  /* 0x0000000700077c02 */ /* 0x008fe20008000f00 */
[----:B------:R-:W-:Y:S01]  /*5350*/  IMAD.U32 R6, RZ, RZ, UR6 ;  /* 0x00000006ff067e24 */ /* 0x000fe2000f8e00ff */
[----:B-1----:R-:W-:Y:S01]  /*5360*/  MOV R11, UR5 ;  /* 0x00000005000b7c02 */ /* 0x002fe20008000f00 */
[----:B------:R-:W-:Y:S02]  /*5370*/  IMAD.U32 R10, RZ, RZ, UR4 ;  /* 0x00000004ff0a7e24 */ /* 0x000fe4000f8e00ff */
[----:B------:R-:W-:Y:S07]  /*5380*/  LEPC R20, `(.L_x_85) ;  /* 0x000000001014794e */ /* 0x000fee0000000000 */
[----:B----45:R-:W-:Y:S05]  /*5390*/  CALL.ABS.NOINC R2 ;  /* 0x0000000002007343 */ /* 0x030fea0003c00000 */
.L_x_85:
[----:B------:R-:W-:Y:S01]  /*53a0*/  LOP3.LUT P0, RZ, R85, 0x1b0, RZ, 0xc0, !PT ;  /* 0x000001b055ff7812 */ /* 0x000fe2000780c0ff */
[----:B------:R-:W-:Y:S11]  /*53b0*/  BSSY.RECONVERGENT B6, `(.L_x_86) ;  /* 0x0000013000067945 */ /* 0x000ff60003800200 */
[----:B------:R-:W-:Y:S01]  /*53c0*/  @!UPT UIADD3 URZ, UPT, UPT, URZ, URZ, URZ ;  /* 0x000000fffffff290 */ /* 0x000fe2000fffe0ff */
[----:B------:R-:W-:Y:S05]  /*53d0*/  @!P0 BRA `(.L_x_87) ;  /* 0x0000000000408947 */ /* 0x000fea0003800000 */
        /* <DEDUP_REMOVED lines=16> */
.L_x_87:
[----:B------:R-:W-:Y:S05]  /*54e0*/  BSYNC.RECONVERGENT B6 ;  /* 0x0000000000067941 */ /* 0x000fea0003800200 */
.L_x_86:
[----:B------:R-:W-:Y:S01]  /*54f0*/  ISETP.NE.U32.AND P3, PT, R74, RZ, PT ;  /* 0x000000ff4a00720c */ /* 0x000fe20003f65070 */
[----:B------:R-:W-:Y:S01]  /*5500*/  UISETP.NE.AND UP1, UPT, UR61, URZ, UPT ;  /* 0x000000ff3d00728c */ /* 0x000fe2000bf25270 */
[----:B------:R-:W-:Y:S02]  /*5510*/  ISETP.NE.U32.AND P4, PT, R70, RZ, PT ;  /* 0x000000ff4600720c */ /* 0x000fe40003f85070 */
[----:B------:R-:W-:Y:S02]  /*5520*/  ISETP.NE.AND.EX P3, PT, R75, RZ, PT, P3 ;  /* 0x000000ff4b00720c */ /* 0x000fe40003f65330 */
[----:B------:R-:W-:Y:S02]  /*5530*/  PLOP3.LUT P1, PT, PT, PT, PT, 0x8, 0x80 ;  /* 0x000000000080781c */ /* 0x000fe40003f2e170 */
[----:B------:R-:W-:Y:S02]  /*5540*/  PLOP3.LUT P0, PT, PT, PT, UP1, 0x80, 0x8 ;  /* 0x000000000008781c */ /* 0x000fe40003f0f018 */
[----:B------:R-:W-:Y:S02]  /*5550*/  ISETP.NE.AND.EX P4, PT, R71, RZ, PT, P4 ;  /* 0x000000ff4700720c */ /* 0x000fe40003f85340 */
[----:B------:R-:W2:Y:S09]  /*5560*/  @UP1 LDCU.64 UR4, c[0x0][0x888] ;  /* 0x00011100ff0417ac */ /* 0x000eb20008000a00 */
[----:B------:R-:W-:Y:S01]  /*5570*/  @P0 PLOP3.LUT P1, PT, P3, PT, PT, 0x80, 0x8 ;  /* 0x000000000008081c */ /* 0x000fe20001f2f070 */
[----:B--2---:R-:W-:Y:S04]  /*5580*/  @UP1 UISETP.NE.U32.AND UP0, UPT, UR4, URZ, UPT ;  /* 0x000000ff0400128c */ /* 0x004fe8000bf05070 */
[----:B------:R-:W-:Y:S04]  /*5590*/  @UP1 UISETP.NE.AND.EX UP0, UPT, UR5, URZ, UPT, UP0 ;  /* 0x000000ff0500128c */ /* 0x000fe8000bf05300 */
[----:B------:R-:W-:Y:S01]  /*55a0*/  @UP1 USEL UR4, URZ, 0xffffffff, UP0 ;  /* 0xffffffffff041887 */ /* 0x000fe20008000000 */
[----:B------:R-:W-:Y:S11]  /*55b0*/  @!P3 BRA `(.L_x_88) ;  /* 0x000000000030b947 */ /* 0x000ff60003800000 */
[----:B------:R-:W-:Y:S01]  /*55c0*/  ISETP.NE.U32.AND P2, PT, R72, RZ, PT ;  /* 0x000000ff4800720c */ /* 0x000fe20003f45070 */
[----:B------:R-:W2:Y:S01]  /*55d0*/  LDCU.64 UR6, c[0x0][0x358] ;  /* 0x00006b00ff0677ac */ /* 0x000ea20008000a00 */
[----:B------:R-:W-:Y:S02]  /*55e0*/  IMAD.MOV.U32 R79, RZ, RZ, 0x1 ;  /* 0x00000001ff4f7424 */ /* 0x000fe400078e00ff */
[----:B------:R-:W-:Y:S11]  /*55f0*/  ISETP.NE.AND.EX P2, PT, R73, RZ, PT, P2 ;  /* 0x000000ff4900720c */ /* 0x000ff60003f45320 */
[----:B------:R-:W-:Y:S02]  /*5600*/  @!UPT UIADD3 URZ, UPT, UPT, URZ, URZ, URZ ;  /* 0x000000fffffff290 */ /* 0x000fe4000fffe0ff */
[----:B------:R-:W3:Y:S01]  /*5610*/  @P2 LDC.64 R2, c[0x0][0x888] ;  /* 0x00022200ff022b82 */ /* 0x000ee20000000a00 */
[----:B-1----:R-:W-:Y:S04]  /*5620*/  @P2 IMAD R0, R74, UR36, RZ ;  /* 0x000000244a002c24 */ /* 0x002fe8000f8e02ff */
[----:B---3--:R-:W-:Y:S04]  /*5630*/  @P2 IMAD.WIDE R2, R0, 0x4, R2 ;  /* 0x0000000400022825 */ /* 0x008fe800078e0202 */
[----:B------:R-:W-:Y:S01]  /*5640*/  HFMA2 R0, -RZ, RZ, 0, 5.9604644775390625e-08 ;  /* 0x00000001ff007431 */ /* 0x000fe200000001ff */
[----:B--2--5:R2:W5:Y:S04]  /*5650*/  @P2 LDG.E R39, desc[UR6][R2.64] ;  /* 0x0000000602272981 */ /* 0x024568000c1e1900 */
[----:B------:R-:W-:Y:S01]  /*5660*/  @!P2 PRMT R79, R0, 0x7610, R79 ;  /* 0x00007610004fa816 */ /* 0x000fe2000000004f */
[----:B--2---:R-:W3:Y:S06]  /*5670*/  @!P2 LDC R39, c[0x0][0x880] ;  /* 0x00022000ff27ab82 */ /* 0x004eec0000000800 */
.L_x_88:
[----:B------:R-:W-:Y:S05]  /*5680*/  @!P4 BRA `(.L_x_89) ;  /* 0x000000000024c947 */ /* 0x000fea0003800000 */
[----:B------:R-:W-:Y:S01]  /*5690*/  ISETP.NE.U32.AND P2, PT, R68, RZ, PT ;  /* 0x000000ff4400720c */ /* 0x000fe20003f45070 */
[----:B------:R-:W2:Y:S03]  /*56a0*/  LDCU.64 UR6, c[0x0][0x358] ;  /* 0x00006b00ff0677ac */ /* 0x000ea60008000a00 */
[----:B------:R-:W-:Y:S11]  /*56b0*/  ISETP.NE.AND.EX P2, PT, R69, RZ, PT, P2 ;  /* 0x000000ff4500720c */ /* 0x000ff60003f45320 */
[----:B------:R-:W-:Y:S02]  /*56c0*/  @!UPT UIADD3 URZ, UPT, UPT, URZ, URZ, URZ ;  /* 0x000000fffffff290 */ /* 0x000fe4000fffe0ff */
[----:B------:R-:W4:Y:S01]  /*56d0*/  @P2 LDC.64 R2, c[0x0][0x8a8] ;  /* 0x00022a00ff022b82 */ /* 0x000f220000000a00 */
[----:B-1----:R-:W-:Y:S04]  /*56e0*/  @P2 IMAD R0, R70, UR36, RZ ;  /* 0x0000002446002c24 */ /* 0x002fe8000f8e02ff */
[----:B----4-:R-:W-:Y:S05]  /*56f0*/  @P2 IMAD.WIDE R2, R0, 0x4, R2 ;  /* 0x0000000400022825 */ /* 0x010fea00078e0202 */
[----:B--2--5:R2:W5:Y:S02]  /*5700*/  @P2 LDG.E R38, desc[UR6][R2.64] ;  /* 0x0000000602262981 */ /* 0x024564000c1e1900 */
[----:B--2---:R-:W4:Y:S02]  /*5710*/  @!P2 LDC R38, c[0x0][0x8a0] ;  /* 0x00022800ff26ab82 */ /* 0x004f240000000800 */
.L_x_89:
[----:B---3-5:R-:W-:Y:S01]  /*5720*/  @P0 FSETP.NEU.AND P4, PT, R39, RZ, PT ;  /* 0x000000ff2700020b */ /* 0x028fe20003f8d000 */
[----:B-1----:R-:W-:Y:S01]  /*5730*/  IMAD.U32 R0, RZ, RZ, UR4 ;  /* 0x00000004ff007e24 */ /* 0x002fe2000f8e00ff */
[----:B------:R-:W-:Y:S01]  /*5740*/  @P0 LOP3.LUT P2, RZ, R79, 0xff, RZ, 0xc0, !PT ;  /* 0x000000ff4fff0812 */ /* 0x000fe2000784c0ff */
[----:B------:R-:W-:Y:S01]  /*5750*/  BSSY B1, `(.L_x_90) ;  /* 0x0000039000017945 */ /* 0x000fe20003800000 */
[----:B------:R-:W-:Y:S02]  /*5760*/  @P0 SEL R2, RZ, 0xffffffff, P4 ;  /* 0xffffffffff020807 */ /* 0x000fe40002000000 */
[----:B------:R-:W-:Y:S02]  /*5770*/  CS2R R66, SRZ ;  /* 0x0000000000427805 */ /* 0x000fe4000001ff00 */
[----:B------:R-:W-:Y:S02]  /*5780*/  LEA R22, R36, UR44, 0x3 ;  /* 0x0000002c24167c11 */ /* 0x000fe4000f8e18ff */
[----:B------:R-:W-:Y:S02]  /*5790*/  CS2R R64, SRZ ;  /* 0x0000000000407805 */ /* 0x000fe4000001ff00 */
[----:B------:R-:W-:Y:S02]  /*57a0*/  @P1 SEL R2, R0, R2, !P2 ;  /* 0x0000000200021207 */ /* 0x000fe40005000000 */
[----:B------:R-:W-:Y:S02]  /*57b0*/  CS2R R18, SRZ ;  /* 0x0000000000127805 */ /* 0x000fe4000001ff00 */
[----:B------:R-:W-:Y:S02]  /*57c0*/  SHF.L.U32 R3, R84, 0x1f, RZ ;  /* 0x0000001f54037819 */ /* 0x000fe400000006ff */
[----:B------:R-:W-:Y:S02]  /*57d0*/  CS2R R16, SRZ ;  /* 0x0000000000107805 */ /* 0x000fe4000001ff00 */
[----:B------:R-:W-:Y:S02]  /*57e0*/  @P0 LOP3.LUT R2, R2, 0x1, RZ, 0xc0, !PT ;  /* 0x0000000102020812 */ /* 0x000fe400078ec0ff */
[----:B------:R-:W-:Y:S02]  /*57f0*/  PLOP3.LUT P5, PT, PT, PT, PT, 0x8, 0x80 ;  /* 0x000000000080781c */ /* 0x000fe40003fae170 */
[----:B------:R-:W-:Y:S02]  /*5800*/  ISETP.NE.U32.OR P1, PT, R2, 0x1, !P0 ;  /* 0x000000010200780c */ /* 0x000fe40004725470 */
[----:B------:R-:W-:Y:S11]  /*5810*/  LEA.HI R2, R36, R36, RZ, 0x1 ;  /* 0x0000002424027211 */ /* 0x000ff600078f08ff */
[----:B------:R-:W-:Y:S04]  /*5820*/  @P1 SHF.L.U32 R0, R82, 0x1f, RZ ;  /* 0x0000001f52001819 */ /* 0x000fe800000006ff */
[----:B------:R1:W2:Y:S01]  /*5830*/  @P1 SYNCS.PHASECHK.TRANS64.TRYWAIT P0, [UR44+0x30], R0 ;  /* 0x00003000ff0015a7 */ /* 0x0002a2000800112c */
[----:B------:R3:W3:Y:S01]  /*5840*/  SYNCS.PHASECHK.TRANS64.TRYWAIT P4, [R22+URZ+0x70], R3 ;  /* 0x00007003160075a7 */ /* 0x0006e200080811ff */
[C---:B-1----:R-:W-:Y:S01]  /*5850*/  IMAD.SHL.U32 R0, R2.reuse, 0x20, RZ ;  /* 0x0000002002007824 */ /* 0x042fe200078e00ff */
[----:B------:R-:W-:Y:S04]  /*5860*/  LOP3.LUT R2, R2, 0xffe, RZ, 0xc0, !PT ;  /* 0x00000ffe02027812 */ /* 0x000fe800078ec0ff */
[----:B------:R-:W-:Y:S01]  /*5870*/  LOP3.LUT R0, R0, 0xffffffc0, RZ, 0xc0, !PT ;  /* 0xffffffc000007812 */ /* 0x000fe200078ec0ff */
[----:B------:R-:W-:Y:S04]  /*5880*/  IMAD.IADD R2, R36, 0x1, -R2 ;  /* 0x0000000124027824 */ /* 0x000fe800078e0a02 */
[----:B------:R-:W-:Y:S04]  /*5890*/  IMAD.IADD R0, R37, 0x1, R0 ;  /* 0x0000000125007824 */ /* 0x000fe800078e0200 */
[----:B------:R-:W-:Y:S01]  /*58a0*/  IMAD R2, R2, 0x100000, R0 ;  /* 0x0010000002027824 */ /* 0x000fe200078e0200 */
[----:B--2---:R-:W-:Y:S01]  /*58b0*/  @P1 PLOP3.LUT P5, PT, P0, PT, PT, 0x8, 0x80 ;  /* 0x000000000080181c */ /* 0x004fe200007ae170 */
[----:B------:R-:W-:Y:S01]  /*58c0*/  @!UPT UIADD3 URZ, UPT, UPT, URZ, URZ, URZ ;  /* 0x000000fffffff290 */ /* 0x000fe2000fffe0ff */
[----:B---3--:R-:W-:Y:S11]  /*58d0*/  @!P1 BRA `(.L_x_91) ;  /* 0x0000000000809947 */ /* 0x008ff60003800000 */
[----:B------:R-:W-:Y:S01]  /*58e0*/  ISETP.NE.U32.AND P0, PT, RZ, UR58, PT ;  /* 0x0000003aff007c0c */ /* 0x000fe2000bf05070 */
[----:B------:R-:W-:Y:S01]  /*58f0*/  BSSY B0, `(.L_x_92) ;  /* 0x0000012000007945 */ /* 0x000fe20003800000 */
[----:B------:R-:W-:Y:S02]  /*5900*/  FSETP.NEU.AND P2, PT, R39, RZ, PT ;  /* 0x000000ff2700720b */ /* 0x000fe40003f4d000 */
[----:B------:R-:W-:Y:S02]  /*5910*/  CS2R R18, SRZ ;  /* 0x0000000000127805 */ /* 0x000fe4000001ff00 */
[----:B------:R-:W-:Y:S02]  /*5920*/  ISETP.NE.AND.EX P0, PT, RZ, UR59, PT, P0 ;  /* 0x0000003bff007c0c */ /* 0x000fe4000bf05300 */
[----:B------:R-:W-:Y:S02]  /*5930*/  CS2R R16, SRZ ;  /* 0x0000000000107805 */ /* 0x000fe4000001ff00 */
[----:B------:R-:W-:Y:S02]  /*5940*/  LOP3.LUT P1, RZ, R79, 0xff, RZ, 0xc0, !PT ;  /* 0x000000ff4fff7812 */ /* 0x000fe4000782c0ff */
[----:B------:R-:W-:Y:S02]  /*5950*/  CS2R R66, SRZ ;  /* 0x0000000000427805 */ /* 0x000fe4000001ff00 */
[----:B------:R-:W-:Y:S02]  /*5960*/  SEL R0, RZ, 0xffffffff, P2 ;  /* 0xffffffffff007807 */ /* 0x000fe40001000000 */
[----:B------:R-:W-:Y:S02]  /*5970*/  CS2R R64, SRZ ;  /* 0x0000000000407805 */ /* 0x000fe4000001ff00 */
[----:B------:R-:W-:Y:S04]  /*5980*/  SEL R4, RZ, 0xffffffff, P0 ;  /* 0xffffffffff047807 */ /* 0x000fe80000000000 */
[----:B------:R-:W-:Y:S04]  /*5990*/  @P3 SEL R0, R4, R0, !P1 ;  /* 0x0000000004003207 */ /* 0x000fe80004800000 */
[----:B------:R-:W-:Y:S04]  /*59a0*/  LOP3.LUT R0, R0, 0x1, RZ, 0xc0, !PT ;  /* 0x0000000100007812 */ /* 0x000fe800078ec0ff */
[----:B------:R-:W-:Y:S01]  /*59b0*/  ISETP.NE.U32.AND P0, PT, R0, 0x1, PT ;  /* 0x000000010000780c */ /* 0x000fe20003f05070 */
[----:B------:R-:W-:Y:S01]  /*59c0*/  @!UPT UIADD3 URZ, UPT, UPT, URZ, URZ, URZ ;  /* 0x000000fffffff290 */ /* 0x000fe2000fffe0ff */
[----:B------:R-:W-:Y:S11]  /*59d0*/  @!P5 BRA `(.L_x_93) ;  /* 0x00000000000cd947 */ /* 0x000ff60003800000 */
[----:B------:R-:W-:Y:S04]  /*59e0*/  SHF.L.U32 R4, R82, 0x1f, RZ ;  /* 0x0000001f52047819 */ /* 0x000fe800000006ff */
[----:B------:R-:W1:Y:S02]  /*59f0*/  SYNCS.PHASECHK.TRANS64.TRYWAIT P1, [UR44+0x30], R4 ;  /* 0x00003004ff0075a7 */ /* 0x000e64000802112c */
[----:B-1----:R-:W-:Y:S05]  /*5a00*/  @!P1 BRA `(.L_x_94) ;  /* 0x0000001400389947 */ /* 0x002fea0003800000 */
.L_x_93:
[----:B------:R-:W-:Y:S05]  /*5a10*/  BSYNC B0 ;  /* 0x0000000000007941 */ /* 0x000fea0003800000 */
.L_x_92:
[----:B------:R2:W3:Y:S01]  /*5a20*/  @P0 LDS.128 R16, [R78+UR44+0x200] ;  /* 0x0002002c4e100984 */ /* 0x0004e20008000c00 */
[----:B------:R-:W-:Y:S01]  /*5a30*/  UIADD3 UR4, UPT, UPT, UR44, 0x38, URZ ;  /* 0x000000382c047890 */ /* 0x000fe2000fffe0ff */
[----:B------:R-:W-:Y:S02]  /*5a40*/  LOP3.LUT R82, R82, 0x1, RZ, 0x3c, !PT ;  /* 0x0000000152527812 */ /* 0x000fe400078e3cff */
[----:B------:R2:W1:Y:S01]  /*5a50*/  @P0 LDS.128 R64, [R77+0x10] ;  /* 0x000010004d400984 */ /* 0x0004620000000c00 */
[----:B------:R-:W-:Y:S01]  /*5a60*/  UPRMT UR4, UR48, 0x654, UR4 ;  /* 0x0000065430047896 */ /* 0x000fe20008000004 */
[----:B------:R-:W-:Y:S01]  /*5a70*/  @!PT LDS RZ, [RZ] ;  /* 0x00000000fffff984 */ /* 0x000fe20000000800 */
[----:B------:R-:W-:Y:S01]  /*5a80*/  @!PT LDS RZ, [RZ] ;  /* 0x00000000fffff984 */ /* 0x000fe20000000800 */
[----:B------:R-:W-:Y:S01]  /*5a90*/  @!PT LDS RZ, [RZ] ;  /* 0x00000000fffff984 */ /* 0x000fe20000000800 */
[----:B------:R-:W-:Y:S01]  /*5aa0*/  @!PT LDS RZ, [RZ] ;  /* 0x00000000fffff984 */ /* 0x000fe20000000800 */
[----:B------:R5:W-:Y:S06]  /*5ab0*/  MEMBAR.ALL.CTA ;  /* 0x0000000000007992 */ /* 0x000bec0000008000 */
[----:B-----5:R-:W5:Y:S02]  /*5ac0*/  FENCE.VIEW.ASYNC.S ;  /* 0x00000000000073c6 */ /* 0x020f640000000000 */
[----:B-----5:R-:W-:Y:S03]  /*5ad0*/  SYNCS.ARRIVE.TRANS64.RED.A1T0 RZ, [UR4], RZ ;  /* 0x000000ffffff79a7 */ /* 0x020fe60008100404 */
.L_x_91:
[----:B------:R-:W-:Y:S05]  /*5ae0*/  BSYNC B1 ;  /* 0x0000000000017941 */ /* 0x000fea0003800000 */
.L_x_90:
[----:B-1----:R-:W-:Y:S04]  /*5af0*/  SHF.R.U32.HI R0, RZ, 0x15, R2 ;  /* 0x00000015ff007819 */ /* 0x002fe80000011602 */
[----:B------:R-:W-:Y:S01]  /*5b00*/  LOP3.LUT P0, RZ, R0, 0x3, R80, 0x48, !PT ;  /* 0x0000000300ff7812 */ /* 0x000fe20007804850 */
[----:B------:R-:W-:Y:S01]  /*5b10*/  @!UPT UIADD3 URZ, UPT, UPT, URZ, URZ, URZ ;  /* 0x000000fffffff290 */ /* 0x000fe2000fffe0ff */
[----:B------:R-:W-:Y:S11]  /*5b20*/  @P4 BRA `(.L_x_95) ;  /* 0x0000000000084947 */ /* 0x000ff60003800000 */
[----:B------:R-:W1:Y:S02]  /*5b30*/  SYNCS.PHASECHK.TRANS64.TRYWAIT P1, [R22+URZ+0x70], R3 ;  /* 0x00007003160075a7 */ /* 0x000e6400080211ff */
[----:B-1----:R-:W-:Y:S05]  /*5b40*/  @!P1 BRA `(.L_x_96) ;  /* 0x0000001400009947 */ /* 0x002fea0003800000 */
.L_x_95:
[----:B------:R-:W-:Y:S05]  /*5b50*/  @!P0 BRA `(.L_x_97) ;  /* 0x0000000000408947 */ /* 0x000fea0003800000 */
[----:B------:R-:W1:Y:S01]  /*5b60*/  LDCU.64 UR8, c[0x4][0x70] ;  /* 0x01000e00ff0877ac */ /* 0x000e620008000a00 */
[----:B------:R-:W-:Y:S01]  /*5b70*/  MOV R15, 0x0 ;  /* 0x00000000000f7802 */ /* 0x000fe20000000f00 */
[----:B------:R-:W-:Y:S02]  /*5b80*/  HFMA2 R12, -RZ, RZ, 0, 5.9604644775390625e-08 ;  /* 0x00000001ff0c7431 */ /* 0x000fe400000001ff */
[----:B------:R-:W-:Y:S02]  /*5b90*/  IMAD.MOV.U32 R8, RZ, RZ, 0x192 ;  /* 0x00000192ff087424 */ /* 0x000fe400078e00ff */
[----:B------:R-:W-:Y:S01]  /*5ba0*/  IMAD.MOV.U32 R13, RZ, RZ, RZ ;  /* 0x000000ffff0d7224 */ /* 0x000fe200078e00ff */
[----:B------:R-:W5:Y:S01]  /*5bb0*/  LDCU.64 UR6, c[0x4][0x78] ;  /* 0x01000f00ff0677ac */ /* 0x000f620008000a00 */
[----:B------:R-:W2:Y:S01]  /*5bc0*/  LDC.64 R14, c[0x4][R15] ;  /* 0x010000000f0e7b82 */ /* 0x000ea20000000a00 */
[----:B------:R-:W3:Y:S01]  /*5bd0*/  LDCU.64 UR4, c[0x4][0x10] ;  /* 0x01000200ff0477ac */ /* 0x000ee20008000a00 */
[----:B-1----:R-:W-:Y:S01]  /*5be0*/  MOV R5, UR9 ;  /* 0x0000000900057c02 */ /* 0x002fe20008000f00 */
[----:B------:R-:W-:Y:S01]  /*5bf0*/  IMAD.U32 R4, RZ, RZ, UR8 ;  /* 0x00000008ff047e24 */ /* 0x000fe2000f8e00ff */
[----:B-----5:R-:W-:Y:S01]  /*5c00*/  MOV R7, UR7 ;  /* 0x0000000700077c02 */ /* 0x020fe20008000f00 */
[----:B------:R-:W-:Y:S01]  /*5c10*/  IMAD.U32 R6, RZ, RZ, UR6 ;  /* 0x00000006ff067e24 */ /* 0x000fe2000f8e00ff */
[----:B---3--:R-:W-:Y:S01]  /*5c20*/  MOV R11, UR5 ;  /* 0x00000005000b7c02 */ /* 0x008fe20008000f00 */
[----:B------:R-:W-:Y:S02]  /*5c30*/  IMAD.U32 R10, RZ, RZ, UR4 ;  /* 0x00000004ff0a7e24 */ /* 0x000fe4000f8e00ff */
[----:B------:R-:W-:Y:S07]  /*5c40*/  LEPC R20, `(.L_x_97) ;  /* 0x000000001014794e */ /* 0x000fee0000000000 */
[----:B--2-4-:R-:W-:Y:S05]  /*5c50*/  CALL.ABS.NOINC R14 ;  /* 0x000000000e007343 */ /* 0x014fea0003c00000 */
.L_x_97:
[----:B------:R-:W-:Y:S01]  /*5c60*/  LOP3.LUT P0, RZ, R76, 0x60, RZ, 0xc0, !PT ;  /* 0x000000604cff7812 */ /* 0x000fe2000780c0ff */
[----:B------:R-:W-:Y:S05]  /*5c70*/  WARPSYNC.ALL ;  /* 0x0000000000007948 */ /* 0x000fea0003800000 */
[----:B------:R-:W-:Y:S01]  /*5c80*/  R2UR UR4, R2 ;  /* 0x00000000020472ca */ /* 0x000fe200000e0000 */
[----:B------:R-:W-:Y:S01]  /*5c90*/  BSSY.RECONVERGENT B0, `(.L_x_98) ;  /* 0x000009f000007945 */ /* 0x000fe20003800200 */
[-C--:B---3--:R-:W-:Y:S02]  /*5ca0*/  F2FP.F16.E4M3.UNPACK_B R2, R16.reuse ;  /* 0x00000010ff02723e */ /* 0x088fe400020006ff */
[----:B------:R-:W-:Y:S02]  /*5cb0*/  F2FP.F16.E4M3.UNPACK_B R16, R16.H1 ;  /* 0x00000010ff10723e */ /* 0x000fe400030006ff */
[----:B------:R-:W-:Y:S01]  /*5cc0*/  R2UR UR5, R22 ;  /* 0x00000000160572ca */ /* 0x000fe200000e0000 */
[----:B------:R-:W-:Y:S01]  /*5cd0*/  HADD2.F32 R0, -RZ, R2.H0_H0 ;  /* 0x20000002ff007230 */ /* 0x000fe20000004100 */
[-C--:B------:R-:W-:Y:S01]  /*5ce0*/  F2FP.F16.E4M3.UNPACK_B R42, R17.reuse ;  /* 0x00000011ff2a723e */ /* 0x080fe200020006ff */
[--C-:B------:R-:W-:Y:S01]  /*5cf0*/  HADD2.F32 R3, -RZ, R16.reuse.H0_H0 ;  /* 0x20000010ff037230 */ /* 0x100fe20000004100 */
[----:B------:R-:W-:Y:S01]  /*5d00*/  F2FP.F16.E4M3.UNPACK_B R44, R17.H1 ;  /* 0x00000011ff2c723e */ /* 0x000fe200030006ff */
[----:B------:R-:W-:Y:S01]  /*5d10*/  HADD2.F32 R40, -RZ, R16.H1_H1 ;  /* 0x30000010ff287230 */ /* 0x000fe20000004100 */
[-C--:B------:R-:W-:Y:S01]  /*5d20*/  F2FP.F16.E4M3.UNPACK_B R46, R18.reuse ;  /* 0x00000012ff2e723e */ /* 0x080fe200020006ff */
[----:B------:R-:W-:Y:S01]  /*5d30*/  HADD2.F32 R2, -RZ, R2.H1_H1 ;  /* 0x30000002ff027230 */ /* 0x000fe20000004100 */
[----:B------:R-:W-:Y:S01]  /*5d40*/  F2FP.F16.E4M3.UNPACK_B R48, R18.H1 ;  /* 0x00000012ff30723e */ /* 0x000fe200030006ff */
[--C-:B------:R-:W-:Y:S01]  /*5d50*/  HADD2.F32 R41, -RZ, R42.reuse.H0_H0 ;  /* 0x2000002aff297230 */ /* 0x100fe20000004100 */
[-C--:B------:R-:W-:Y:S01]  /*5d60*/  F2FP.F16.E4M3.UNPACK_B R50, R19.reuse ;  /* 0x00000013ff32723e */ /* 0x080fe200020006ff */
[----:B------:R-:W-:Y:S01]  /*5d70*/  HADD2.F32 R42, -RZ, R42.H1_H1 ;  /* 0x3000002aff2a7230 */ /* 0x000fe20000004100 */
[----:B------:R-:W-:Y:S01]  /*5d80*/  F2FP.F16.E4M3.UNPACK_B R52, R19.H1 ;  /* 0x00000013ff34723e */ /* 0x000fe200030006ff */
[----:B------:R-:W-:Y:S01]  /*5d90*/  HADD2.F32 R43, -RZ, R44.H0_H0 ;  /* 0x2000002cff2b7230 */ /* 0x000fe20000004100 */
[----:B------:R-:W-:Y:S01]  /*5da0*/  LDTM.16dp32bit_t0_t15.x32 R4, tmem[UR4] ;  /* 0x00000004000479ee */ /* 0x000fe20008a80000 */
[----:B------:R-:W1:Y:S01]  /*5db0*/  LDTM.16dp32bit_t16_t31.x32 R4, tmem[UR4+0x20] ;  /* 0x00002004000479ee */ /* 0x000e620008aa0000 */
[----:B------:R-:W-:Y:S01]  /*5dc0*/  NOP ;  /* 0x0000000000007918 */ /* 0x000fe20000000000 */
[----:B------:R-:W-:Y:S01]  /*5dd0*/  UIADD3 UR4, UPT, UPT, UR5, 0x90, URZ ;  /* 0x0000009005047890 */ /* 0x000fe2000fffe0ff */
[--C-:B------:R-:W-:Y:S01]  /*5de0*/  HADD2.F32 R45, -RZ, R46.reuse.H0_H0 ;  /* 0x2000002eff2d7230 */ /* 0x100fe20000004100 */
[----:B------:R-:W-:Y:S01]  /*5df0*/  F2FP.F16.E4M3.UNPACK_B R54, R64 ;  /* 0x00000040ff36723e */ /* 0x000fe200020006ff */
[----:B------:R-:W-:Y:S01]  /*5e00*/  HADD2.F32 R46, -RZ, R46.H1_H1 ;  /* 0x3000002eff2e7230 */ /* 0x000fe20000004100 */
[----:B------:R-:W-:Y:S01]  /*5e10*/  UPRMT UR4, UR48, 0x654, UR4 ;  /* 0x0000065430047896 */ /* 0x000fe20008000004 */
[--C-:B------:R-:W-:Y:S01]  /*5e20*/  HADD2.F32 R49, -RZ, R50.reuse.H0_H0 ;  /* 0x20000032ff317230 */ /* 0x100fe20000004100 */
[-C--:B------:R-:W-:Y:S01]  /*5e30*/  F2FP.F16.E4M3.UNPACK_B R58, R65.reuse ;  /* 0x00000041ff3a723e */ /* 0x080fe200020006ff */
[----:B------:R-:W-:Y:S01]  /*5e40*/  HADD2.F32 R50, -RZ, R50.H1_H1 ;  /* 0x30000032ff327230 */ /* 0x000fe20000004100 */
[----:B------:R-:W-:Y:S01]  /*5e50*/  F2FP.F16.E4M3.UNPACK_B R62, R66 ;  /* 0x00000042ff3e723e */ /* 0x000fe200020006ff */
[--C-:B------:R-:W-:Y:S01]  /*5e60*/  HADD2.F32 R53, -RZ, R54.reuse.H0_H0 ;  /* 0x20000036ff357230 */ /* 0x100fe20000004100 */
[----:B------:R-:W-:Y:S01]  /*5e70*/  F2FP.F16.E4M3.UNPACK_B R56, R64.H1 ;  /* 0x00000040ff38723e */ /* 0x000fe200030006ff */
[----:B------:R-:W-:Y:S01]  /*5e80*/  HADD2.F32 R54, -RZ, R54.H1_H1 ;  /* 0x30000036ff367230 */ /* 0x000fe20000004100 */
[----:B------:R-:W-:Y:S01]  /*5e90*/  F2FP.F16.E4M3.UNPACK_B R60, R65.H1 ;  /* 0x00000041ff3c723e */ /* 0x000fe200030006ff */
[----:B-1----:R-:W-:Y:S01]  /*5ea0*/  SYNCS.ARRIVE.TRANS64.RED.A1T0 RZ, [UR4], RZ ;  /* 0x000000ffffff79a7 */ /* 0x002fe20008100404 */
[--C-:B------:R-:W-:Y:S01]  /*5eb0*/  HADD2.F32 R57, -RZ, R58.reuse.H0_H0 ;  /* 0x2000003aff397230 */ /* 0x100fe20000004100 */
[-C--:B------:R-:W-:Y:S01]  /*5ec0*/  F2FP.F16.E4M3.UNPACK_B R65, R67.reuse ;  /* 0x00000043ff41723e */ /* 0x080fe200020006ff */
[----:B------:R-:W-:Y:S01]  /*5ed0*/  HADD2.F32 R58, -RZ, R58.H1_H1 ;  /* 0x3000003aff3a7230 */ /* 0x000fe20000004100 */
[----:B------:R-:W-:Y:S01]  /*5ee0*/  F2FP.F16.E4M3.UNPACK_B R64, R66.H1 ;  /* 0x00000042ff40723e */ /* 0x000fe200030006ff */
[--C-:B------:R-:W-:Y:S01]  /*5ef0*/  HADD2.F32 R61, -RZ, R62.reuse.H0_H0 ;  /* 0x2000003eff3d7230 */ /* 0x100fe20000004100 */
[----:B------:R-:W-:Y:S01]  /*5f00*/  F2FP.F16.E4M3.UNPACK_B R67, R67.H1 ;  /* 0x00000043ff43723e */ /* 0x000fe200030006ff */
[----:B------:R-:W-:Y:S01]  /*5f10*/  HADD2.F32 R62, -RZ, R62.H1_H1 ;  /* 0x3000003eff3e7230 */ /* 0x000fe20000004100 */
[----:B------:R-:W-:Y:S01]  /*5f20*/  IADD3 R36, PT, PT, R36, 0x1, RZ ;  /* 0x0000000124247810 */ /* 0x000fe20007ffe0ff */
[C---:B----4-:R-:W-:Y:S01]  /*5f30*/  FMUL R4, R38.reuse, R4 ;  /* 0x0000000426047220 */ /* 0x050fe20000400000 */
[C---:B------:R-:W-:Y:S01]  /*5f40*/  FMUL R5, R38.reuse, R5 ;  /* 0x0000000526057220 */ /* 0x040fe20000400000 */
[C---:B------:R-:W-:Y:S01]  /*5f50*/  FMUL R8, R38.reuse, R8 ;  /* 0x0000000826087220 */ /* 0x040fe20000400000 */
[C---:B------:R-:W-:Y:S01]  /*5f60*/  FMUL R9, R38.reuse, R9 ;  /* 0x0000000926097220 */ /* 0x040fe20000400000 */
[C---:B------:R-:W-:Y:S01]  /*5f70*/  FFMA R4, R39.reuse, R0, R4 ;  /* 0x0000000027047223 */ /* 0x040fe20000000004 */
[C---:B------:R-:W-:Y:S01]  /*5f80*/  FFMA R5, R39.reuse, R2, R5 ;  /* 0x0000000227057223 */ /* 0x040fe20000000005 */
[C---:B------:R-:W-:Y:S01]  /*5f90*/  FMUL R12, R38.reuse, R12 ;  /* 0x0000000c260c7220 */ /* 0x040fe20000400000 */
        /* <DEDUP_REMOVED lines=10> */
[----:B------:R-:W-:Y:S02]  /*6040*/  HADD2.F32 R44, -RZ, R44.H1_H1 ;  /* 0x3000002cff2c7230 */ /* 0x000fe40000004100 */
[C---:B------:R-:W-:Y:S01]  /*6050*/  FMUL R10, R38.reuse, R10 ;  /* 0x0000000a260a7220 */ /* 0x040fe20000400000 */
[C---:B------:R-:W-:Y:S01]  /*6060*/  FFMA R6, R39.reuse, R3, R6 ;  /* 0x0000000327067223 */ /* 0x040fe20000000006 */
[C---:B------:R-:W-:Y:S01]  /*6070*/  FFMA R7, R39.reuse, R40, R7 ;  /* 0x0000002827077223 */ /* 0x040fe20000000007 */
[C---:B------:R-:W-:Y:S01]  /*6080*/  FFMA R8, R39.reuse, R41, R8 ;  /* 0x0000002927087223 */ /* 0x040fe20000000008 */
[C---:B------:R-:W-:Y:S01]  /*6090*/  FFMA R9, R39.reuse, R42, R9 ;  /* 0x0000002a27097223 */ /* 0x040fe20000000009 */
[----:B------:R-:W-:Y:S01]  /*60a0*/  FFMA R10, R39, R43, R10 ;  /* 0x0000002b270a7223 */ /* 0x000fe2000000000a */
[--C-:B------:R-:W-:Y:S01]  /*60b0*/  HADD2.F32 R40, -RZ, R65.reuse.H0_H0 ;  /* 0x20000041ff287230 */ /* 0x100fe20000004100 */
[----:B------:R-:W-:Y:S01]  /*60c0*/  F2FP.SATFINITE.E4M3.F32.PACK_AB_MERGE_C R86, R7, R6, RZ ;  /* 0x000000060756723e */ /* 0x000fe200048070ff */
[C---:B------:R-:W-:Y:S01]  /*60d0*/  FMUL R7, R38.reuse, R24 ;  /* 0x0000001826077220 */ /* 0x040fe20000400000 */
[C---:B------:R-:W-:Y:S01]  /*60e0*/  FMUL R24, R38.reuse, R29 ;  /* 0x0000001d26187220 */ /* 0x040fe20000400000 */
[C---:B------:R-:W-:Y:S01]  /*60f0*/  FMUL R29, R38.reuse, R34 ;  /* 0x00000022261d7220 */ /* 0x040fe20000400000 */
[----:B------:R-:W-:Y:S02]  /*6100*/  HADD2.F32 R65, -RZ, R65.H1_H1 ;  /* 0x30000041ff417230 */ /* 0x000fe40000004100 */
[C---:B------:R-:W-:Y:S01]  /*6110*/  FMUL R11, R38.reuse, R11 ;  /* 0x0000000b260b7220 */ /* 0x040fe20000400000 */
[--C-:B------:R-:W-:Y:S02]  /*6120*/  HADD2.F32 R47, -RZ, R48.reuse.H0_H0 ;  /* 0x20000030ff2f7230 */ /* 0x100fe40000004100 */
[C---:B------:R-:W-:Y:S01]  /*6130*/  FMUL R14, R38.reuse, R14 ;  /* 0x0000000e260e7220 */ /* 0x040fe20000400000 */
[----:B------:R-:W-:Y:S02]  /*6140*/  HADD2.F32 R48, -RZ, R48.H1_H1 ;  /* 0x30000030ff307230 */ /* 0x000fe40000004100 */
[C---:B------:R-:W-:Y:S01]  /*6150*/  FFMA R11, R39.reuse, R44, R11 ;  /* 0x0000002c270b7223 */ /* 0x040fe2000000000b */
[C---:B------:R-:W-:Y:S01]  /*6160*/  FFMA R12, R39.reuse, R45, R12 ;  /* 0x0000002d270c7223 */ /* 0x040fe2000000000c */
[C---:B------:R-:W-:Y:S01]  /*6170*/  FFMA R13, R39.reuse, R46, R13 ;  /* 0x0000002e270d7223 */ /* 0x040fe2000000000d */
[----:B------:R-:W-:Y:S01]  /*6180*/  FFMA R14, R39, R47, R14 ;  /* 0x0000002f270e7223 */ /* 0x000fe2000000000e */
[C---:B------:R-:W-:Y:S01]  /*6190*/  FMUL R15, R38.reuse, R15 ;  /* 0x0000000f260f7220 */ /* 0x040fe20000400000 */
[--C-:B------:R-:W-:Y:S01]  /*61a0*/  HADD2.F32 R51, -RZ, R52.reuse.H0_H0 ;  /* 0x20000034ff337230 */ /* 0x100fe20000004100 */
[----:B------:R-:W-:Y:S01]  /*61b0*/  F2FP.SATFINITE.E4M3.F32.PACK_AB_MERGE_C R10, R11, R10, RZ ;  /* 0x0000000a0b0a723e */ /* 0x000fe200048070ff */
[----:B------:R-:W-:Y:S02]  /*61c0*/  HADD2.F32 R52, -RZ, R52.H1_H1 ;  /* 0x30000034ff347230 */ /* 0x000fe40000004100 */
[C---:B------:R-:W-:Y:S01]  /*61d0*/  FFMA R15, R39.reuse, R48, R15 ;  /* 0x00000030270f7223 */ /* 0x040fe2000000000f */
[C---:B------:R-:W-:Y:S01]  /*61e0*/  FFMA R16, R39.reuse, R49, R16 ;  /* 0x0000003127107223 */ /* 0x040fe20000000010 */
[C---:B------:R-:W-:Y:S01]  /*61f0*/  FFMA R17, R39.reuse, R50, R17 ;  /* 0x0000003227117223 */ /* 0x040fe20000000011 */
[C---:B------:R-:W-:Y:S01]  /*6200*/  FMUL R18, R38.reuse, R18 ;  /* 0x0000001226127220 */ /* 0x040fe20000400000 */
[C---:B------:R-:W-:Y:S01]  /*6210*/  FMUL R19, R38.reuse, R19 ;  /* 0x0000001326137220 */ /* 0x040fe20000400000 */
[--C-:B------:R-:W-:Y:S02]  /*6220*/  HADD2.F32 R55, -RZ, R56.reuse.H0_H0 ;  /* 0x20000038ff377230 */ /* 0x100fe40000004100 */
[C---:B------:R-:W-:Y:S01]  /*6230*/  FMUL R3, R38.reuse, R22 ;  /* 0x0000001626037220 */ /* 0x040fe20000400000 */
[C---:B------:R-:W-:Y:S01]  /*6240*/  FFMA R18, R39.reuse, R51, R18 ;  /* 0x0000003327127223 */ /* 0x040fe20000000012 */
[----:B------:R-:W-:Y:S02]  /*6250*/  HADD2.F32 R56, -RZ, R56.H1_H1 ;  /* 0x30000038ff387230 */ /* 0x000fe40000004100 */
[C---:B------:R-:W-:Y:S01]  /*6260*/  FFMA R19, R39.reuse, R52, R19 ;  /* 0x0000003427137223 */ /* 0x040fe20000000013 */
[C---:B------:R-:W-:Y:S01]  /*6270*/  FMUL R6, R38.reuse, R23 ;  /* 0x0000001726067220 */ /* 0x040fe20000400000 */
[C---:B------:R-:W-:Y:S01]  /*6280*/  FFMA R0, R39.reuse, R53, R0 ;  /* 0x0000003527007223 */ /* 0x040fe20000000000 */
[C---:B------:R-:W-:Y:S01]  /*6290*/  FFMA R2, R39.reuse, R54, R2 ;  /* 0x0000003627027223 */ /* 0x040fe20000000002 */
[--C-:B------:R-:W-:Y:S02]  /*62a0*/  HADD2.F32 R59, -RZ, R60.reuse.H0_H0 ;  /* 0x2000003cff3b7230 */ /* 0x100fe40000004100 */
[C---:B------:R-:W-:Y:S01]  /*62b0*/  FFMA R3, R39.reuse, R55, R3 ;  /* 0x0000003727037223 */ /* 0x040fe20000000003 */
[----:B------:R-:W-:Y:S02]  /*62c0*/  HADD2.F32 R60, -RZ, R60.H1_H1 ;  /* 0x3000003cff3c7230 */ /* 0x000fe40000004100 */
[C---:B------:R-:W-:Y:S01]  /*62d0*/  FMUL R21, R38.reuse, R26 ;  /* 0x0000001a26157220 */ /* 0x040fe20000400000 */
[C---:B------:R-:W-:Y:S01]  /*62e0*/  FMUL R22, R38.reuse, R27 ;  /* 0x0000001b26167220 */ /* 0x040fe20000400000 */
[C---:B------:R-:W-:Y:S01]  /*62f0*/  FFMA R6, R39.reuse, R56, R6 ;  /* 0x0000003827067223 */ /* 0x040fe20000000006 */
[C---:B------:R-:W-:Y:S01]  /*6300*/  FFMA R7, R39.reuse, R57, R7 ;  /* 0x0000003927077223 */ /* 0x040fe20000000007 */
[C---:B------:R-:W-:Y:S01]  /*6310*/  FMUL R23, R38.reuse, R28 ;  /* 0x0000001c26177220 */ /* 0x040fe20000400000 */
[C---:B------:R-:W-:Y:S01]  /*6320*/  FFMA R20, R39.reuse, R58, R20 ;  /* 0x0000003a27147223 */ /* 0x040fe20000000014 */
[--C-:B------:R-:W-:Y:S02]  /*6330*/  HADD2.F32 R63, -RZ, R64.reuse.H0_H0 ;  /* 0x20000040ff3f7230 */ /* 0x100fe40000004100 */
[C---:B------:R-:W-:Y:S01]  /*6340*/  FFMA R21, R39.reuse, R59, R21 ;  /* 0x0000003b27157223 */ /* 0x040fe20000000015 */
[----:B------:R-:W-:Y:S02]  /*6350*/  HADD2.F32 R64, -RZ, R64.H1_H1 ;  /* 0x30000040ff407230 */ /* 0x000fe40000004100 */
[C---:B------:R-:W-:Y:S01]  /*6360*/  FFMA R22, R39.reuse, R60, R22 ;  /* 0x0000003c27167223 */ /* 0x040fe20000000016 */
[C---:B------:R-:W-:Y:S01]  /*6370*/  FMUL R26, R38.reuse, R31 ;  /* 0x0000001f261a7220 */ /* 0x040fe20000400000 */
[C---:B------:R-:W-:Y:S01]  /*6380*/  FMUL R27, R38.reuse, R32 ;  /* 0x00000020261b7220 */ /* 0x040fe20000400000 */
[C---:B------:R-:W-:Y:S01]  /*6390*/  FFMA R23, R39.reuse, R61, R23 ;  /* 0x0000003d27177223 */ /* 0x040fe20000000017 */
[----:B------:R-:W-:Y:S01]  /*63a0*/  FMUL R28, R38, R33 ;  /* 0x00000021261c7220 */ /* 0x000fe20000400000 */
[C---:B------:R-:W-:Y:S01]  /*63b0*/  FFMA R24, R39.reuse, R62, R24 ;  /* 0x0000003e27187223 */ /* 0x040fe20000000018 */
[--C-:B------:R-:W-:Y:S02]  /*63c0*/  HADD2.F32 R66, -RZ, R67.reuse.H0_H0 ;  /* 0x20000043ff427230 */ /* 0x100fe40000004100 */
[C---:B------:R-:W-:Y:S01]  /*63d0*/  FFMA R25, R39.reuse, R63, R25 ;  /* 0x0000003f27197223 */ /* 0x040fe20000000019 */
[----:B------:R-:W-:Y:S02]  /*63e0*/  HADD2.F32 R67, -RZ, R67.H1_H1 ;  /* 0x30000043ff437230 */ /* 0x000fe40000004100 */
[----:B------:R-:W-:Y:S01]  /*63f0*/  FFMA R26, R39, R64, R26 ;  /* 0x00000040271a7223 */ /* 0x000fe2000000001a */
[----:B------:R-:W-:Y:S01]  /*6400*/  F2FP.SATFINITE.E4M3.F32.PACK_AB_MERGE_C R14, R15, R14, RZ ;  /* 0x0000000e0f0e723e */ /* 0x000fe200048070ff */
[----:B------:R-:W-:Y:S01]  /*6410*/  FFMA R27, R39, R40, R27 ;  /* 0x00000028271b7223 */ /* 0x000fe2000000001b */
[----:B------:R-:W-:Y:S01]  /*6420*/  F2FP.SATFINITE.E4M3.F32.PACK_AB_MERGE_C R18, R19, R18, RZ ;  /* 0x000000121312723e */ /* 0x000fe200048070ff */
[C---:B------:R-:W-:Y:S01]  /*6430*/  FFMA R28, R39.reuse, R65, R28 ;  /* 0x00000041271c7223 */ /* 0x040fe2000000001c */
[C---:B------:R-:W-:Y:S01]  /*6440*/  FFMA R29, R39.reuse, R66, R29 ;  /* 0x00000042271d7223 */ /* 0x040fe2000000001d */
[----:B------:R-:W-:Y:S01]  /*6450*/  FFMA R30, R39, R67, R30 ;  /* 0x00000043271e7223 */ /* 0x000fe2000000001e */
[----:B------:R-:W-:Y:S02]  /*6460*/  F2FP.SATFINITE.E4M3.F32.PACK_AB_MERGE_C R32, R5, R4, R86 ;  /* 0x000000040520723e */ /* 0x000fe40004807056 */
[----:B------:R-:W-:Y:S02]  /*6470*/  F2FP.SATFINITE.E4M3.F32.PACK_AB_MERGE_C R33, R9, R8, R10 ;  /* 0x000000080921723e */ /* 0x000fe4000480700a */
[----:B------:R-:W-:Y:S02]  /*6480*/  F2FP.SATFINITE.E4M3.F32.PACK_AB_MERGE_C R34, R13, R12, R14 ;  /* 0x0000000c0d22723e */ /* 0x000fe4000480700e */
[----:B------:R-:W-:Y:S02]  /*6490*/  F2FP.SATFINITE.E4M3.F32.PACK_AB_MERGE_C R35, R17, R16, R18 ;  /* 0x000000101123723e */ /* 0x000fe40004807012 */
[----:B------:R-:W-:Y:S02]  /*64a0*/  F2FP.SATFINITE.E4M3.F32.PACK_AB_MERGE_C R3, R6, R3, RZ ;  /* 0x000000030603723e */ /* 0x000fe400048070ff */
[----:B------:R-:W-:Y:S01]  /*64b0*/  F2FP.SATFINITE.E4M3.F32.PACK_AB_MERGE_C R5, R22, R21, RZ ;  /* 0x000000151605723e */ /* 0x000fe200048070ff */
[----:B------:R1:W-:Y:S01]  /*64c0*/  STS.128 [R78+UR44+0x1200], R32 ;  /* 0x001200204e007988 */ /* 0x0003e20008000c2c */
[----:B------:R-:W-:Y:S02]  /*64d0*/  F2FP.SATFINITE.E4M3.F32.PACK_AB_MERGE_C R6, R26, R25, RZ ;  /* 0x000000191a06723e */ /* 0x000fe400048070ff */
[----:B------:R-:W-:Y:S02]  /*64e0*/  F2FP.SATFINITE.E4M3.F32.PACK_AB_MERGE_C R29, R30, R29, RZ ;  /* 0x0000001d1e1d723e */ /* 0x000fe400048070ff */
[----:B------:R-:W-:Y:S02]  /*64f0*/  F2FP.SATFINITE.E4M3.F32.PACK_AB_MERGE_C R5, R20, R7, R5 ;  /* 0x000000071405723e */ /* 0x000fe40004807005 */
[----:B------:R-:W-:Y:S02]  /*6500*/  F2FP.SATFINITE.E4M3.F32.PACK_AB_MERGE_C R4, R2, R0, R3 ;  /* 0x000000000204723e */ /* 0x000fe40004807003 */
[----:B------:R-:W-:Y:S02]  /*6510*/  F2FP.SATFINITE.E4M3.F32.PACK_AB_MERGE_C R6, R24, R23, R6 ;  /* 0x000000171806723e */ /* 0x000fe40004807006 */
[----:B------:R-:W-:Y:S05]  /*6520*/  F2FP.SATFINITE.E4M3.F32.PACK_AB_MERGE_C R7, R28, R27, R29 ;  /* 0x0000001b1c07723e */ /* 0x000fea000480701d */
[----:B------:R1:W-:Y:S01]  /*6530*/  STS.128 [R77+0x1010], R4 ;  /* 0x001010044d007388 */ /* 0x0003e20000000c00 */
[----:B------:R-:W-:Y:S01]  /*6540*/  @!PT LDS RZ, [RZ] ;  /* 0x00000000fffff984 */ /* 0x000fe20000000800 */
[----:B------:R-:W-:Y:S01]  /*6550*/  @!PT LDS RZ, [RZ] ;  /* 0x00000000fffff984 */ /* 0x000fe20000000800 */
[----:B------:R-:W-:Y:S01]  /*6560*/  @!PT LDS RZ, [RZ] ;  /* 0x00000000fffff984 */ /* 0x000fe20000000800 */
[----:B------:R-:W-:Y:S01]  /*6570*/  @!PT LDS RZ, [RZ] ;  /* 0x00000000fffff984 */ /* 0x000fe20000000800 */
[----:B------:R3:W-:Y:S07]  /*6580*/  MEMBAR.ALL.CTA ;  /* 0x0000000000007992 */ /* 0x0007ee0000008000 */
[----:B---3--:R-:W3:Y:S02]  /*6590*/  FENCE.VIEW.ASYNC.S ;  /* 0x00000000000073c6 */ /* 0x008ee40000000000 */
[----:B---3--:R-:W-:Y:S06]  /*65a0*/  BAR.SYNC.DEFER_BLOCKING 0x1, 0x80 ;  /* 0x0042000000007b1d */ /* 0x008fec0000010000 */
[----:B------:R-:W-:Y:S05]  /*65b0*/  @P0 BRA `(.L_x_99) ;  /* 0x0000000000300947 */ /* 0x000fea0003800000 */
[----:B------:R-:W-:Y:S02]  /*65c0*/  UIADD3 UR4, UPT, UPT, UR44, 0x1200, URZ ;  /* 0x000012002c047890 */ /* 0x000fe4000fffe0ff */
[----:B------:R-:W-:Y:S02]  /*65d0*/  USHF.L.U32 UR9, UR45, 0x6, URZ ;  /* 0x000000062d097899 */ /* 0x000fe400080006ff */
[----:B------:R-:W-:Y:S02]  /*65e0*/  USHF.L.U32 UR10, UR46, 0x6, URZ ;  /* 0x000000062e0a7899 */ /* 0x000fe400080006ff */
[----:B------:R-:W-:Y:S01]  /*65f0*/  MOV R85, UR4 ;  /* 0x0000000400557c02 */ /* 0x000fe20008000f00 */
[----:B------:R-:W-:Y:S01]  /*6600*/  UIADD3 UR4, UP0, UPT, UR62, 0x680, URZ ;  /* 0x000006803e047890 */ /* 0x000fe2000ff1e0ff */
[----:B------:R-:W-:Y:S02]  /*6610*/  UMOV UR11, UR36 ;  /* 0x00000024000b7c82 */ /* 0x000fe40008000000 */
[----:B------:R-:W-:Y:S01]  /*6620*/  R2UR UR8, R85 ;  /* 0x00000000550872ca */ /* 0x000fe200000e0000 */
[----:B------:R-:W-:Y:S11]  /*6630*/  UIADD3.X UR5, UPT, UPT, URZ, UR63, URZ, UP0, !UPT ;  /* 0x0000003fff057290 */ /* 0x000ff600087fe4ff */
[----:B------:R-:W-:Y:S01]  /*6640*/  @!UPT UIADD3 URZ, UPT, UPT, URZ, URZ, URZ ;  /* 0x000000fffffff290 */ /* 0x000fe2000fffe0ff */
[----:B------:R3:W-:Y:S01]  /*6650*/  UTMASTG.3D [UR8], [UR4] ;  /* 0x00000008040073b5 */ /* 0x0007e20008010000 */
[----:B------:R0:W-:Y:S01]  /*6660*/  UTMACMDFLUSH ;  /* 0x00000000000079b7 */ /* 0x0001e20000000000 */
[----:B---3--:R-:W-:Y:S04]  /*6670*/  DEPBAR.LE SB0, 0x0 ;  /* 0x000080000000791a */ /* 0x008fe80000000000 */
.L_x_99:
[----:B------:R-:W-:Y:S05]  /*6680*/  BSYNC.RECONVERGENT B0 ;  /* 0x0000000000007941 */ /* 0x000fea0003800200 */
.L_x_98:
[----:B------:R-:W-:Y:S01]  /*6690*/  BAR.SYNC.DEFER_BLOCKING 0x1, 0x80 ;  /* 0x0042000000007b1d */ /* 0x000fe20000010000 */
[----:B------:R-:W-:Y:S01]  /*66a0*/  ISETP.NE.AND P0, PT, R81, 0x2, PT ;  /* 0x000000025100780c */ /* 0x000fe20003f05270 */
[----:B------:R-:W-:Y:S01]  /*66b0*/  UISETP.NE.AND UP0, UPT, UR47, URZ, UPT ;  /* 0x000000ff2f00728c */ /* 0x000fe2000bf05270 */
[----:B------:R-:W-:Y:S01]  /*66c0*/  ISETP.NE.AND P1, PT, R36, 0x4, PT ;  /* 0x000000042400780c */ /* 0x000fe20003f25270 */
[----:B------:R-:W-:Y:S01]  /*66d0*/  UIADD3 UR45, UPT, UPT, UR37, UR57, URZ ;  /* 0x00000039252d7290 */ /* 0x000fe2000fffe0ff */
[----:B------:R-:W-:Y:S01]  /*66e0*/  SEL R2, RZ, 0x1, P0 ;  /* 0x00000001ff027807 */ /* 0x000fe20000000000 */
[----:B------:R-:W-:Y:S01]  /*66f0*/  UIADD3 UR46, UPT, UPT, UR38, UR60, URZ ;  /* 0x0000003c262e7290 */ /* 0x000fe2000fffe0ff */
[----:B------:R-:W-:Y:S02]  /*6700*/  SEL R0, RZ, 0x1, P1 ;  /* 0x00000001ff007807 */ /* 0x000fe40000800000 */
[----:B------:R-:W-:Y:S02]  /*6710*/  LOP3.LUT R83, R83, R2, RZ, 0x3c, !PT ;  /* 0x0000000253537212 */ /* 0x000fe400078e3cff */
[----:B------:R-:W-:Y:S02]  /*6720*/  LOP3.LUT R84, R84, R0, RZ, 0x3c, !PT ;  /* 0x0000000054547212 */ /* 0x000fe400078e3cff */
[----:B------:R-:W-:Y:S02]  /*6730*/  SEL R81, R81, RZ, P0 ;  /* 0x000000ff51517207 */ /* 0x000fe40000000000 */
[----:B------:R-:W-:Y:S01]  /*6740*/  SEL R36, R36, RZ, P1 ;  /* 0x000000ff24247207 */ /* 0x000fe20000800000 */
[----:B------:R-:W-:Y:S01]  /*6750*/  UMOV UR36, UR51 ;  /* 0x0000003300247c82 */ /* 0x000fe20008000000 */
[----:B------:R-:W-:Y:S05]  /*6760*/  BRA.U UP0, `(.L_x_100) ;  /* 0xffffffe5002c7547 */ /* 0x000fea000b83ffff */
[----:B------:R-:W-:Y:S05]  /*6770*/  EXIT ;  /* 0x000000000000794d */ /* 0x000fea0003800000 */
.L_x_24:
[----:B---3--:R3:W4:Y:S02]  /*6780*/  SYNCS.PHASECHK.TRANS64.TRYWAIT P0, [R0+URZ+0xc0], R2 ;  /* 0x0000c002000075a7 */ /* 0x00872400080011ff */
[----:B----4-:R-:W-:Y:S05]  /*6790*/  @!P0 NANOSLEEP.SYNCS 0x989680 ;  /* 0x009896800000895d */ /* 0x010fea0003900000 */
[----:B------:R-:W4:Y:S02]  /*67a0*/  @!P0 SYNCS.PHASECHK.TRANS64 P0, [R0+URZ+0xc0], R2 ;  /* 0x0000c002000085a7 */ /* 0x000f2400080010ff */
[----:B----4-:R-:W-:Y:S05]  /*67b0*/  @!P0 BRA `(.L_x_24) ;  /* 0xfffffffc00f08947 */ /* 0x010fea000383ffff */
[----:B------:R-:W-:Y:S05]  /*67c0*/  BRA `(.L_x_101) ;  /* 0xffffffac00fc7947 */ /* 0x000fea000383ffff */
.L_x_27:
[----:B--2---:R-:W-:-:S07]  /*67d0*/  MOV R0, UR33 ;  /* 0x0000002100007c02 */ /* 0x004fce0008000f00 */
.L_x_102:
[----:B--2---:R2:W3:Y:S02]  /*67e0*/  SYNCS.PHASECHK.TRANS64.TRYWAIT P0, [R0+URZ+0x18], R3 ;  /* 0x00001803000075a7 */ /* 0x0044e400080011ff */
[----:B---3--:R-:W-:Y:S05]  /*67f0*/  @!P0 NANOSLEEP.SYNCS 0x989680 ;  /* 0x009896800000895d */ /* 0x008fea0003900000 */
[----:B------:R-:W3:Y:S02]  /*6800*/  @!P0 SYNCS.PHASECHK.TRANS64 P0, [R0+URZ+0x18], R3 ;  /* 0x00001803000085a7 */ /* 0x000ee400080010ff */
[----:B---3--:R-:W-:Y:S05]  /*6810*/  @!P0 BRA `(.L_x_102) ;  /* 0xfffffffc00f08947 */ /* 0x008fea000383ffff */
[----:B------:R-:W-:Y:S05]  /*6820*/  BRA `(.L_x_26) ;  /* 0xffffffb000447947 */ /* 0x000fea000383ffff */
.L_x_34:
[----:B-1----:R-:W-:-:S07]  /*6830*/  MOV R0, UR17 ;  /* 0x0000001100007c02 */ /* 0x002fce0008000f00 */
.L_x_103:
[----:B-1----:R1:W2:Y:S02]  /*6840*/  SYNCS.PHASECHK.TRANS64.TRYWAIT P0, [R0+URZ+0x18], R3 ;  /* 0x00001803000075a7 */ /* 0x0022a400080011ff */
[----:B--2---:R-:W-:Y:S05]  /*6850*/  @!P0 NANOSLEEP.SYNCS 0x989680 ;  /* 0x009896800000895d */ /* 0x004fea0003900000 */
[----:B------:R-:W2:Y:S02]  /*6860*/  @!P0 SYNCS.PHASECHK.TRANS64 P0, [R0+URZ+0x18], R3 ;  /* 0x00001803000085a7 */ /* 0x000ea400080010ff */
[----:B--2---:R-:W-:Y:S05]  /*6870*/  @!P0 BRA `(.L_x_103) ;  /* 0xfffffffc00f08947 */ /* 0x004fea000383ffff */
[----:B------:R-:W-:Y:S05]  /*6880*/  BRA `(.L_x_33) ;  /* 0xffffffb400007947 */ /* 0x000fea000383ffff */
.L_x_39:
[----:B-1----:R1:W2:Y:S02]  /*6890*/  SYNCS.PHASECHK.TRANS64.TRYWAIT P0, [R3+URZ+0x50], R0 ;  /* 0x00005000030075a7 */ /* 0x0022a400080011ff */
[----:B--2---:R-:W-:Y:S05]  /*68a0*/  @!P0 NANOSLEEP.SYNCS 0x989680 ;  /* 0x009896800000895d */ /* 0x004fea0003900000 */
[----:B------:R-:W2:Y:S02]  /*68b0*/  @!P0 SYNCS.PHASECHK.TRANS64 P0, [R3+URZ+0x50], R0 ;  /* 0x00005000030085a7 */ /* 0x000ea400080010ff */
[----:B--2---:R-:W-:Y:S05]  /*68c0*/  @!P0 BRA `(.L_x_39) ;  /* 0xfffffffc00f08947 */ /* 0x004fea000383ffff */
[----:B------:R-:W-:Y:S05]  /*68d0*/  BRA `(.L_x_104) ;  /* 0xffffffb400a47947 */ /* 0x000fea000383ffff */
.L_x_43:
[----:B------:R-:W-:-:S07]  /*68e0*/  MOV R0, UR4 ;  /* 0x0000000400007c02 */ /* 0x000fce0008000f00 */
.L_x_105:
[----:B-1----:R1:W2:Y:S02]  /*68f0*/  SYNCS.PHASECHK.TRANS64.TRYWAIT P0, [R0+URZ], R2 ;  /* 0x00000002000075a7 */ /* 0x0022a400080011ff */
[----:B--2---:R-:W-:Y:S05]  /*6900*/  @!P0 NANOSLEEP.SYNCS 0x989680 ;  /* 0x009896800000895d */ /* 0x004fea0003900000 */
[----:B------:R-:W2:Y:S02]  /*6910*/  @!P0 SYNCS.PHASECHK.TRANS64 P0, [R0+URZ], R2 ;  /* 0x00000002000085a7 */ /* 0x000ea400080010ff */
[----:B--2---:R-:W-:Y:S05]  /*6920*/  @!P0 BRA `(.L_x_105) ;  /* 0xfffffffc00f08947 */ /* 0x004fea000383ffff */
[----:B------:R-:W-:Y:S05]  /*6930*/  BRA `(.L_x_106) ;  /* 0xffffffbc00487947 */ /* 0x000fea000383ffff */
.L_x_44:
[----:B------:R-:W-:-:S07]  /*6940*/  MOV R0, UR5 ;  /* 0x0000000500007c02 */ /* 0x000fce0008000f00 */
.L_x_107:
[----:B-1----:R1:W2:Y:S02]  /*6950*/  SYNCS.PHASECHK.TRANS64.TRYWAIT P0, [R0+URZ], R2 ;  /* 0x00000002000075a7 */ /* 0x0022a400080011ff */
[----:B--2---:R-:W-:Y:S05]  /*6960*/  @!P0 NANOSLEEP.SYNCS 0x989680 ;  /* 0x009896800000895d */ /* 0x004fea0003900000 */
[----:B------:R-:W2:Y:S02]  /*6970*/  @!P0 SYNCS.PHASECHK.TRANS64 P0, [R0+URZ], R2 ;  /* 0x00000002000085a7 */ /* 0x000ea400080010ff */
[----:B--2---:R-:W-:Y:S05]  /*6980*/  @!P0 BRA `(.L_x_107) ;  /* 0xfffffffc00f08947 */ /* 0x004fea000383ffff */
[----:B------:R-:W-:Y:S05]  /*6990*/  BRA `(.L_x_108) ;  /* 0xffffffbc00547947 */ /* 0x000fea000383ffff */
.L_x_47:
[----:B--2---:R2:W3:Y:S02]  /*69a0*/  SYNCS.PHASECHK.TRANS64.TRYWAIT P0, [R2+URZ+0xb0], R4 ;  /* 0x0000b004020075a7 */ /* 0x0044e400080011ff */
[----:B---3--:R-:W-:Y:S05]  /*69b0*/  @!P0 NANOSLEEP.SYNCS 0x989680 ;  /* 0x009896800000895d */ /* 0x008fea0003900000 */
[----:B------:R-:W3:Y:S02]  /*69c0*/  @!P0 SYNCS.PHASECHK.TRANS64 P0, [R2+URZ+0xb0], R4 ;  /* 0x0000b004020085a7 */ /* 0x000ee400080010ff */
[----:B---3--:R-:W-:Y:S05]  /*69d0*/  @!P0 BRA `(.L_x_47) ;  /* 0xfffffffc00f08947 */ /* 0x008fea000383ffff */
[----:B------:R-:W-:Y:S05]  /*69e0*/  BRA `(.L_x_109) ;  /* 0xffffffbc00b07947 */ /* 0x000fea000383ffff */
.L_x_48:
[----:B------:R-:W-:-:S07]  /*69f0*/  MOV R2, UR4 ;  /* 0x0000000400027c02 */ /* 0x000fce0008000f00 */
.L_x_110:
[----:B--2---:R2:W3:Y:S02]  /*6a00*/  SYNCS.PHASECHK.TRANS64.TRYWAIT P0, [R2+URZ+0x60], R5 ;  /* 0x00006005020075a7 */ /* 0x0044e400080011ff */
[----:B---3--:R-:W-:Y:S05]  /*6a10*/  @!P0 NANOSLEEP.SYNCS 0x989680 ;  /* 0x009896800000895d */ /* 0x008fea0003900000 */
[----:B------:R-:W3:Y:S02]  /*6a20*/  @!P0 SYNCS.PHASECHK.TRANS64 P0, [R2+URZ+0x60], R5 ;  /* 0x00006005020085a7 */ /* 0x000ee400080010ff */
[----:B---3--:R-:W-:Y:S05]  /*6a30*/  @!P0 BRA `(.L_x_110) ;  /* 0xfffffffc00f08947 */ /* 0x008fea000383ffff */
[----:B------:R-:W-:Y:S05]  /*6a40*/  BRA `(.L_x_111) ;  /* 0xffffffbc00c07947 */ /* 0x000fea000383ffff */
.L_x_49:
[----:B--2---:R2:W3:Y:S02]  /*6a50*/  SYNCS.PHASECHK.TRANS64.TRYWAIT P1, [R2+URZ+0x50], R4 ;  /* 0x00005004020075a7 */ /* 0x0044e400080211ff */
[----:B---3--:R-:W-:Y:S05]  /*6a60*/  @!P1 NANOSLEEP.SYNCS 0x989680 ;  /* 0x009896800000995d */ /* 0x008fea0003900000 */
[----:B------:R-:W3:Y:S02]  /*6a70*/  @!P1 SYNCS.PHASECHK.TRANS64 P1, [R2+URZ+0x50], R4 ;  /* 0x00005004020095a7 */ /* 0x000ee400080210ff */
[----:B---3--:R-:W-:Y:S05]  /*6a80*/  @!P1 BRA `(.L_x_49) ;  /* 0xfffffffc00f09947 */ /* 0x008fea000383ffff */
[----:B------:R-:W-:Y:S05]  /*6a90*/  BRA `(.L_x_112) ;  /* 0xffffffbc00f07947 */ /* 0x000fea000383ffff */
.L_x_52:
[----:B------:R-:W-:-:S07]  /*6aa0*/  MOV R0, UR4 ;  /* 0x0000000400007c02 */ /* 0x000fce0008000f00 */
.L_x_113:
[----:B--2---:R2:W3:Y:S02]  /*6ab0*/  SYNCS.PHASECHK.TRANS64.TRYWAIT P0, [R0+URZ+0x60], R2 ;  /* 0x00006002000075a7 */ /* 0x0044e400080011ff */
[----:B---3--:R-:W-:Y:S05]  /*6ac0*/  @!P0 NANOSLEEP.SYNCS 0x989680 ;  /* 0x009896800000895d */ /* 0x008fea0003900000 */
[----:B------:R-:W3:Y:S02]  /*6ad0*/  @!P0 SYNCS.PHASECHK.TRANS64 P0, [R0+URZ+0x60], R2 ;  /* 0x00006002000085a7 */ /* 0x000ee400080010ff */
[----:B---3--:R-:W-:Y:S05]  /*6ae0*/  @!P0 BRA `(.L_x_113) ;  /* 0xfffffffc00f08947 */ /* 0x008fea000383ffff */
[----:B------:R-:W-:Y:S05]  /*6af0*/  BRA `(.L_x_51) ;  /* 0xffffffc000447947 */ /* 0x000fea000383ffff */
.L_x_59:
[----:B-1----:R1:W2:Y:S02]  /*6b00*/  SYNCS.PHASECHK.TRANS64.TRYWAIT P1, [R0+URZ+0x50], R2 ;  /* 0x00005002000075a7 */ /* 0x0022a400080211ff */
[----:B--2---:R-:W-:Y:S05]  /*6b10*/  @!P1 NANOSLEEP.SYNCS 0x989680 ;  /* 0x009896800000995d */ /* 0x004fea0003900000 */
[----:B------:R-:W2:Y:S02]  /*6b20*/  @!P1 SYNCS.PHASECHK.TRANS64 P1, [R0+URZ+0x50], R2 ;  /* 0x00005002000095a7 */ /* 0x000ea400080210ff */
[----:B--2---:R-:W-:Y:S05]  /*6b30*/  @!P1 BRA `(.L_x_59) ;  /* 0xfffffffc00f09947 */ /* 0x004fea000383ffff */
[----:B------:R-:W-:Y:S05]  /*6b40*/  BRA `(.L_x_114) ;  /* 0xffffffc400b87947 */ /* 0x000fea000383ffff */
.L_x_60:
[----:B------:R-:W-:-:S07]  /*6b50*/  MOV R2, UR31 ;  /* 0x0000001f00027c02 */ /* 0x000fce0008000f00 */
.L_x_115:
[----:B-1----:R1:W2:Y:S02]  /*6b60*/  SYNCS.PHASECHK.TRANS64.TRYWAIT P0, [R2+URZ+0x90], R0 ;  /* 0x00009000020075a7 */ /* 0x0022a400080011ff */
[----:B--2---:R-:W-:Y:S05]  /*6b70*/  @!P0 NANOSLEEP.SYNCS 0x989680 ;  /* 0x009896800000895d */ /* 0x004fea0003900000 */
[----:B------:R-:W2:Y:S02]  /*6b80*/  @!P0 SYNCS.PHASECHK.TRANS64 P0, [R2+URZ+0x90], R0 ;  /* 0x00009000020085a7 */ /* 0x000ea400080010ff */
[----:B--2---:R-:W-:Y:S05]  /*6b90*/  @!P0 BRA `(.L_x_115) ;  /* 0xfffffffc00f08947 */ /* 0x004fea000383ffff */
[----:B------:R-:W-:Y:S05]  /*6ba0*/  BRA `(.L_x_116) ;  /* 0xffffffc800087947 */ /* 0x000fea000383ffff */
.L_x_63:
[----:B------:R-:W-:Y:S07]  /*6bb0*/  MOV R0, UR5 ;  /* 0x0000000500007c02 */ /* 0x000fee0008000f00 */
.L_x_117:
[----:B-1----:R1:W2:Y:S02]  /*6bc0*/  SYNCS.PHASECHK.TRANS64.TRYWAIT P0, [R0+URZ], R2 ;  /* 0x00000002000075a7 */ /* 0x0022a400080011ff */
[----:B--2---:R-:W-:Y:S05]  /*6bd0*/  @!P0 NANOSLEEP.SYNCS 0x989680 ;  /* 0x009896800000895d */ /* 0x004fea0003900000 */
[----:B------:R-:W2:Y:S02]  /*6be0*/  @!P0 SYNCS.PHASECHK.TRANS64 P0, [R0+URZ], R2 ;  /* 0x00000002000085a7 */ /* 0x000ea400080010ff */
[----:B--2---:R-:W-:Y:S05]  /*6bf0*/  @!P0 BRA `(.L_x_117) ;  /* 0xfffffffc00f08947 */ /* 0x004fea000383ffff */
[----:B------:R-:W-:Y:S05]  /*6c00*/  BRA `(.L_x_62) ;  /* 0xffffffc800247947 */ /* 0x000fea000383ffff */
.L_x_66:
[----:B------:R-:W-:-:S07]  /*6c10*/  MOV R0, UR4 ;  /* 0x0000000400007c02 */ /* 0x000fce0008000f00 */
.L_x_118:
[----:B--2---:R2:W4:Y:S02]  /*6c20*/  SYNCS.PHASECHK.TRANS64.TRYWAIT P0, [R0+URZ], R2 ;  /* 0x00000002000075a7 */ /* 0x00452400080011ff */
[----:B----4-:R-:W-:Y:S05]  /*6c30*/  @!P0 NANOSLEEP.SYNCS 0x989680 ;  /* 0x009896800000895d */ /* 0x010fea0003900000 */
[----:B------:R-:W4:Y:S02]  /*6c40*/  @!P0 SYNCS.PHASECHK.TRANS64 P0, [R0+URZ], R2 ;  /* 0x00000002000085a7 */ /* 0x000f2400080010ff */
[----:B----4-:R-:W-:Y:S05]  /*6c50*/  @!P0 BRA `(.L_x_118) ;  /* 0xfffffffc00f08947 */ /* 0x010fea000383ffff */
[----:B------:R-:W-:Y:S05]  /*6c60*/  BRA `(.L_x_119) ;  /* 0xffffffcc00007947 */ /* 0x000fea000383ffff */
.L_x_67:
[----:B------:R-:W-:-:S07]  /*6c70*/  MOV R0, UR5 ;  /* 0x0000000500007c02 */ /* 0x000fce0008000f00 */
.L_x_120:
[----:B-1----:R1:W2:Y:S02]  /*6c80*/  SYNCS.PHASECHK.TRANS64.TRYWAIT P0, [R0+URZ], R3 ;  /* 0x00000003000075a7 */ /* 0x0022a400080011ff */
[----:B--2---:R-:W-:Y:S05]  /*6c90*/  @!P0 NANOSLEEP.SYNCS 0x989680 ;  /* 0x009896800000895d */ /* 0x004fea0003900000 */
[----:B------:R-:W2:Y:S02]  /*6ca0*/  @!P0 SYNCS.PHASECHK.TRANS64 P0, [R0+URZ], R3 ;  /* 0x00000003000085a7 */ /* 0x000ea400080010ff */
[----:B--2---:R-:W-:Y:S05]  /*6cb0*/  @!P0 BRA `(.L_x_120) ;  /* 0xfffffffc00f08947 */ /* 0x004fea000383ffff */
[----:B------:R-:W-:Y:S05]  /*6cc0*/  BRA `(.L_x_121) ;  /* 0xffffffcc000c7947 */ /* 0x000fea000383ffff */
.L_x_68:
[----:B------:R-:W-:-:S07]  /*6cd0*/  MOV R0, UR5 ;  /* 0x0000000500007c02 */ /* 0x000fce0008000f00 */
.L_x_122:
[----:B-1----:R1:W2:Y:S02]  /*6ce0*/  SYNCS.PHASECHK.TRANS64.TRYWAIT P0, [R0+URZ], R3 ;  /* 0x00000003000075a7 */ /* 0x0022a400080011ff */
[----:B--2---:R-:W-:Y:S05]  /*6cf0*/  @!P0 NANOSLEEP.SYNCS 0x989680 ;  /* 0x009896800000895d */ /* 0x004fea0003900000 */
[----:B------:R-:W2:Y:S02]  /*6d00*/  @!P0 SYNCS.PHASECHK.TRANS64 P0, [R0+URZ], R3 ;  /* 0x00000003000085a7 */ /* 0x000ea400080010ff */
[----:B--2---:R-:W-:Y:S05]  /*6d10*/  @!P0 BRA `(.L_x_122) ;  /* 0xfffffffc00f08947 */ /* 0x004fea000383ffff */
[----:B------:R-:W-:Y:S05]  /*6d20*/  BRA `(.L_x_123) ;  /* 0xffffffcc00187947 */ /* 0x000fea000383ffff */
.L_x_69:
[----:B-1----:R-:W-:-:S07]  /*6d30*/  MOV R0, UR4 ;  /* 0x0000000400007c02 */ /* 0x002fce0008000f00 */
.L_x_124:
[----:B-1----:R1:W2:Y:S02]  /*6d40*/  SYNCS.PHASECHK.TRANS64.TRYWAIT P0, [R0+URZ], R2 ;  /* 0x00000002000075a7 */ /* 0x0022a400080011ff */
[----:B--2---:R-:W-:Y:S05]  /*6d50*/  @!P0 NANOSLEEP.SYNCS 0x989680 ;  /* 0x009896800000895d */ /* 0x004fea0003900000 */
[----:B------:R-:W2:Y:S02]  /*6d60*/  @!P0 SYNCS.PHASECHK.TRANS64 P0, [R0+URZ], R2 ;  /* 0x00000002000085a7 */ /* 0x000ea400080010ff */
[----:B--2---:R-:W-:Y:S05]  /*6d70*/  @!P0 BRA `(.L_x_124) ;  /* 0xfffffffc00f08947 */ /* 0x004fea000383ffff */
[----:B------:R-:W-:Y:S05]  /*6d80*/  BRA `(.L_x_125) ;  /* 0xffffffcc00247947 */ /* 0x000fea000383ffff */
.L_x_74:
[----:B--2---:R2:W3:Y:S02]  /*6d90*/  SYNCS.PHASECHK.TRANS64.TRYWAIT P0, [R3+URZ+0x50], R0 ;  /* 0x00005000030075a7 */ /* 0x0044e400080011ff */
[----:B---3--:R-:W-:Y:S05]  /*6da0*/  @!P0 NANOSLEEP.SYNCS 0x989680 ;  /* 0x009896800000895d */ /* 0x008fea0003900000 */
[----:B------:R-:W3:Y:S02]  /*6db0*/  @!P0 SYNCS.PHASECHK.TRANS64 P0, [R3+URZ+0x50], R0 ;  /* 0x00005000030085a7 */ /* 0x000ee400080010ff */
[----:B---3--:R-:W-:Y:S05]  /*6dc0*/  @!P0 BRA `(.L_x_74) ;  /* 0xfffffffc00f08947 */ /* 0x008fea000383ffff */
[----:B------:R-:W-:Y:S05]  /*6dd0*/  BRA `(.L_x_126) ;  /* 0xffffffd0004c7947 */ /* 0x000fea000383ffff */
.L_x_77:
[----:B--2---:R-:W-:Y:S07]  /*6de0*/  MOV R0, UR17 ;  /* 0x0000001100007c02 */ /* 0x004fee0008000f00 */
.L_x_127:
[----:B--2---:R2:W3:Y:S02]  /*6df0*/  SYNCS.PHASECHK.TRANS64.TRYWAIT P1, [R0+URZ+0x48], R3 ;  /* 0x00004803000075a7 */ /* 0x0044e400080211ff */
[----:B---3--:R-:W-:Y:S05]  /*6e00*/  @!P1 NANOSLEEP.SYNCS 0x989680 ;  /* 0x009896800000995d */ /* 0x008fea0003900000 */
[----:B------:R-:W3:Y:S02]  /*6e10*/  @!P1 SYNCS.PHASECHK.TRANS64 P1, [R0+URZ+0x48], R3 ;  /* 0x00004803000095a7 */ /* 0x000ee400080210ff */
[----:B---3--:R-:W-:Y:S05]  /*6e20*/  @!P1 BRA `(.L_x_127) ;  /* 0xfffffffc00f09947 */ /* 0x008fea000383ffff */
[----:B------:R-:W-:Y:S05]  /*6e30*/  BRA `(.L_x_76) ;  /* 0xffffffd400c07947 */ /* 0x000fea000383ffff */
.L_x_80:
[----:B--2---:R-:W-:Y:S07]  /*6e40*/  MOV R0, UR17 ;  /* 0x0000001100007c02 */ /* 0x004fee0008000f00 */
.L_x_128:
[----:B--2---:R2:W3:Y:S02]  /*6e50*/  SYNCS.PHASECHK.TRANS64.TRYWAIT P0, [R0+URZ+0x38], R2 ;  /* 0x00003802000075a7 */ /* 0x0044e400080011ff */
[----:B---3--:R-:W-:Y:S05]  /*6e60*/  @!P0 NANOSLEEP.SYNCS 0x989680 ;  /* 0x009896800000895d */ /* 0x008fea0003900000 */
[----:B------:R-:W3:Y:S02]  /*6e70*/  @!P0 SYNCS.PHASECHK.TRANS64 P0, [R0+URZ+0x38], R2 ;  /* 0x00003802000085a7 */ /* 0x000ee400080010ff */
[----:B---3--:R-:W-:Y:S05]  /*6e80*/  @!P0 BRA `(.L_x_128) ;  /* 0xfffffffc00f08947 */ /* 0x008fea000383ffff */
[----:B------:R-:W-:Y:S05]  /*6e90*/  BRA `(.L_x_129) ;  /* 0xffffffd800147947 */ /* 0x000fea000383ffff */
.L_x_83:
[----:B---3--:R3:W1:Y:S02]  /*6ea0*/  SYNCS.PHASECHK.TRANS64.TRYWAIT P0, [R3+URZ+0x50], R0 ;  /* 0x00005000030075a7 */ /* 0x00866400080011ff */
[----:B-1----:R-:W-:Y:S05]  /*6eb0*/  @!P0 NANOSLEEP.SYNCS 0x989680 ;  /* 0x009896800000895d */ /* 0x002fea0003900000 */
[----:B------:R-:W1:Y:S02]  /*6ec0*/  @!P0 SYNCS.PHASECHK.TRANS64 P0, [R3+URZ+0x50], R0 ;  /* 0x00005000030085a7 */ /* 0x000e6400080010ff */
[----:B-1----:R-:W-:Y:S05]  /*6ed0*/  @!P0 BRA `(.L_x_83) ;  /* 0xfffffffc00f08947 */ /* 0x002fea000383ffff */
[----:B------:R-:W-:Y:S05]  /*6ee0*/  BRA `(.L_x_130) ;  /* 0xffffffdc00607947 */ /* 0x000fea000383ffff */
.L_x_94:
[----:B-1----:R-:W-:Y:S04]  /*6ef0*/  MOV R0, UR44 ;  /* 0x0000002c00007c02 */ /* 0x002fe80008000f00 */
[----:B------:R1:W2:Y:S03]  /*6f00*/  SYNCS.PHASECHK.TRANS64.TRYWAIT P1, [R0+URZ+0x30], R4 ;  /* 0x00003004000075a7 */ /* 0x0002a600080211ff */
[----:B--2---:R-:W-:Y:S05]  /*6f10*/  @!P1 NANOSLEEP.SYNCS 0x989680 ;  /* 0x009896800000995d */ /* 0x004fea0003900000 */
[----:B------:R-:W2:Y:S02]  /*6f20*/  @!P1 SYNCS.PHASECHK.TRANS64 P1, [R0+URZ+0x30], R4 ;  /* 0x00003004000095a7 */ /* 0x000ea400080210ff */
[----:B--2---:R-:W-:Y:S05]  /*6f30*/  @!P1 BRA `(.L_x_94) ;  /* 0xfffffffc00ec9947 */ /* 0x004fea000383ffff */
[----:B------:R-:W-:Y:S05]  /*6f40*/  BRA `(.L_x_93) ;  /* 0xffffffe800b07947 */ /* 0x000fea000383ffff */
.L_x_96:
[----:B------:R1:W1:Y:S02]  /*6f50*/  SYNCS.PHASECHK.TRANS64.TRYWAIT P1, [R22+URZ+0x70], R3 ;  /* 0x00007003160075a7 */ /* 0x00026400080211ff */
[----:B-1----:R-:W-:Y:S05]  /*6f60*/  @!P1 NANOSLEEP.SYNCS 0x989680 ;  /* 0x009896800000995d */ /* 0x002fea0003900000 */
[----:B------:R-:W1:Y:S02]  /*6f70*/  @!P1 SYNCS.PHASECHK.TRANS64 P1, [R22+URZ+0x70], R3 ;  /* 0x00007003160095a7 */ /* 0x000e6400080210ff */
[----:B-1----:R-:W-:Y:S05]  /*6f80*/  @!P1 BRA `(.L_x_96) ;  /* 0xfffffffc00f09947 */ /* 0x002fea000383ffff */
[----:B------:R-:W-:Y:S05]  /*6f90*/  BRA `(.L_x_95) ;  /* 0xffffffe800ec7947 */ /* 0x000fea000383ffff */
        .weak           $__internal_0_$__cuda_sm10x_tcgen05_guardrail_trap_col_being_dealloced_not_returned_by_alloc
        .type           $__internal_0_$__cuda_sm10x_tcgen05_guardrail_trap_col_being_dealloced_not_returned_by_alloc,@function
        .size           $__internal_0_$__cuda_sm10x_tcgen05_guardrail_trap_col_being_dealloced_not_returned_by_alloc,($__internal_1_$__cuda_sm10x_tcgen05_guardrail_trap_phase_invalid_during_alloc - $__internal_0_$__cuda_sm10x_tcgen05_guardrail_trap_col_being_dealloced_not_returned_by_alloc)
$__internal_0_$__cuda_sm10x_tcgen05_guardrail_trap_col_being_dealloced_not_returned_by_alloc:
[----:B------:R-:W-:Y:S05]  /*6fa0*/  BPT.TRAP 0x1 ;  /* 0x000000040000795c */ /* 0x000fea0000300000 */
[----:B------:R-:W-:-:S04]  /*6fb0*/  HFMA2 R3, -RZ, RZ, 0, 0 ;  /* 0x00000000ff037431 */ /* 0x000fc800000001ff */
[----:B------:R-:W-:Y:S05]  /*6fc0*/  RET.REL.NODEC R2 `(_ZN7cutlass13device_kernelINS_4gemm6kernel13GemmUniversalIN4cute5tupleIJiiiiEEENS1_10collective13CollectiveMmaINS1_35MainloopSm100TmaUmmaWarpSpecializedILi3ELi2ELi4ENS5_IJNS4_1CILi2EEENSA_ILi1EEESC_EEEEENS5_IJNSA_ILi64EEESF_NSA_ILi128EEEEEENS_12float_e4m3_tENS5_IJlSC_lEEESI_SJ_NS4_8TiledMMAINS4_8MMA_AtomIJNS4_10MMA_TraitsINS4_19SM100_MMA_F8F6F4_SSEJSI_SI_fSF_SF_NS4_17integral_constantINS4_4UMMA5MajorELSQ_0EEESR_NSO_INSP_7ScaleInELSS_0EEEST_EEEEEENS4_6LayoutINS5_IJSC_SC_SC_EEENS5_IJNSA_ILi0EEESY_SY_EEEEENS5_IJNS4_10UnderscoreES11_S11_EEEEENS4_13SM90_TMA_LOADENS4_14ComposedLayoutINS4_7SwizzleILi3ELi4ELi3EEENS4_18smem_ptr_flag_bitsILi8EEENSW_INS5_IJNSA_ILi8EEESG_EEENS5_IJSG_SC_EEEEEEEvNS4_8identityENS4_23SM90_TMA_LOAD_MULTICASTES1E_vS1F_EENS_8epilogue10collective18CollectiveEpilogueINS1I_23Sm100TmaWarpSpecializedILi1ELi1ELi32ELb0ELb0EEEJSH_NS5_IJNSW_ISF_SC_EES1N_EEESI_SJ_SI_SJ_NS1I_6fusion15FusionCallbacksIS1M_NS1P_17LinearCombinationISI_fSI_fLNS_15FloatRoundStyleE2EEESH_S1O_JEEENS4_5SM1004TMEM4LOAD26SM100_TMEM_LOAD_16dp32b32xES14_NS15_INS16_ILi2ELi4ELi3EEES19_NSW_INS5_IJS1A_SF_EEENS5_IJSF_SC_EEEEEEENS4_39AutoVectorizingCopyWithAssumedAlignmentILi128EEENS4_14SM90_TMA_STOREES23_S25_S25_EEEvvEEEEvNT_6ParamsE) ;  /* 0xffffff90020c7950 */ /* 0x000fea0003c3ffff */
        .weak           $__internal_1_$__cuda_sm10x_tcgen05_guardrail_trap_phase_invalid_during_alloc
        .type           $__internal_1_$__cuda_sm10x_tcgen05_guardrail_trap_phase_invalid_during_alloc,@function
        .size           $__internal_1_$__cuda_sm10x_tcgen05_guardrail_trap_phase_invalid_during_alloc,($__internal_2_$__cuda_sm10x_tcgen05_guardrail_trap_unallocated_columns_being_dealloced - $__internal_1_$__cuda_sm10x_tcgen05_guardrail_trap_phase_invalid_during_alloc)
$__internal_1_$__cuda_sm10x_tcgen05_guardrail_trap_phase_invalid_during_alloc:
[----:B------:R-:W-:Y:S05]  /*6fd0*/  BPT.TRAP 0x1 ;  /* 0x000000040000795c */ /* 0x000fea0000300000 */
[----:B------:R-:W-:-:S04]  /*6fe0*/  MOV R5, 0x0 ;  /* 0x0000000000057802 */ /* 0x000fc80000000f00 */
[----:B------:R-:W-:Y:S05]  /*6ff0*/  RET.REL.NODEC R4 `(_ZN7cutlass13device_kernelINS_4gemm6kernel13GemmUniversalIN4cute5tupleIJiiiiEEENS1_10collective13CollectiveMmaINS1_35MainloopSm100TmaUmmaWarpSpecializedILi3ELi2ELi4ENS5_IJNS4_1CILi2EEENSA_ILi1EEESC_EEEEENS5_IJNSA_ILi64EEESF_NSA_ILi128EEEEEENS_12float_e4m3_tENS5_IJlSC_lEEESI_SJ_NS4_8TiledMMAINS4_8MMA_AtomIJNS4_10MMA_TraitsINS4_19SM100_MMA_F8F6F4_SSEJSI_SI_fSF_SF_NS4_17integral_constantINS4_4UMMA5MajorELSQ_0EEESR_NSO_INSP_7ScaleInELSS_0EEEST_EEEEEENS4_6LayoutINS5_IJSC_SC_SC_EEENS5_IJNSA_ILi0EEESY_SY_EEEEENS5_IJNS4_10UnderscoreES11_S11_EEEEENS4_13SM90_TMA_LOADENS4_14ComposedLayoutINS4_7SwizzleILi3ELi4ELi3EEENS4_18smem_ptr_flag_bitsILi8EEENSW_INS5_IJNSA_ILi8EEESG_EEENS5_IJSG_SC_EEEEEEEvNS4_8identityENS4_23SM90_TMA_LOAD_MULTICASTES1E_vS1F_EENS_8epilogue10collective18CollectiveEpilogueINS1I_23Sm100TmaWarpSpecializedILi1ELi1ELi32ELb0ELb0EEEJSH_NS5_IJNSW_ISF_SC_EES1N_EEESI_SJ_SI_SJ_NS1I_6fusion15FusionCallbacksIS1M_NS1P_17LinearCombinationISI_fSI_fLNS_15FloatRoundStyleE2EEESH_S1O_JEEENS4_5SM1004TMEM4LOAD26SM100_TMEM_LOAD_16dp32b32xES14_NS15_INS16_ILi2ELi4ELi3EEES19_NSW_INS5_IJS1A_SF_EEENS5_IJSF_SC_EEEEEEENS4_39AutoVectorizingCopyWithAssumedAlignmentILi128EEENS4_14SM90_TMA_STOREES23_S25_S25_EEEvvEEEEvNT_6ParamsE) ;  /* 0xffffff9004007950 */ /* 0x000fea0003c3ffff */
        .weak           $__internal_2_$__cuda_sm10x_tcgen05_guardrail_trap_unallocated_columns_being_dealloced
        .type           $__internal_2_$__cuda_sm10x_tcgen05_guardrail_trap_unallocated_columns_being_dealloced,@function
        .size           $__internal_2_$__cuda_sm10x_tcgen05_guardrail_trap_unallocated_columns_being_dealloced,(.L_x_132 - $__internal_2_$__cuda_sm10x_tcgen05_guardrail_trap_unallocated_columns_being_dealloced)
$__internal_2_$__cuda_sm10x_tcgen05_guardrail_trap_unallocated_columns_being_dealloced:
[----:B------:R-:W-:Y:S05]  /*7000*/  BPT.TRAP 0x1 ;  /* 0x000000040000795c */ /* 0x000fea0000300000 */
[----:B------:R-:W-:-:S04]  /*7010*/  HFMA2 R3, -RZ, RZ, 0, 0 ;  /* 0x00000000ff037431 */ /* 0x000fc800000001ff */
[----:B------:R-:W-:Y:S05]  /*7020*/  RET.REL.NODEC R2 `(_ZN7cutlass13device_kernelINS_4gemm6kernel13GemmUniversalIN4cute5tupleIJiiiiEEENS1_10collective13CollectiveMmaINS1_35MainloopSm100TmaUmmaWarpSpecializedILi3ELi2ELi4ENS5_IJNS4_1CILi2EEENSA_ILi1EEESC_EEEEENS5_IJNSA_ILi64EEESF_NSA_ILi128EEEEEENS_12float_e4m3_tENS5_IJlSC_lEEESI_SJ_NS4_8TiledMMAINS4_8MMA_AtomIJNS4_10MMA_TraitsINS4_19SM100_MMA_F8F6F4_SSEJSI_SI_fSF_SF_NS4_17integral_constantINS4_4UMMA5MajorELSQ_0EEESR_NSO_INSP_7ScaleInELSS_0EEEST_EEEEEENS4_6LayoutINS5_IJSC_SC_SC_EEENS5_IJNSA_ILi0EEESY_SY_EEEEENS5_IJNS4_10UnderscoreES11_S11_EEEEENS4_13SM90_TMA_LOADENS4_14ComposedLayoutINS4_7SwizzleILi3ELi4ELi3EEENS4_18smem_ptr_flag_bitsILi8EEENSW_INS5_IJNSA_ILi8EEESG_EEENS5_IJSG_SC_EEEEEEEvNS4_8identityENS4_23SM90_TMA_LOAD_MULTICASTES1E_vS1F_EENS_8epilogue10collective18CollectiveEpilogueINS1I_23Sm100TmaWarpSpecializedILi1ELi1ELi32ELb0ELb0EEEJSH_NS5_IJNSW_ISF_SC_EES1N_EEESI_SJ_SI_SJ_NS1I_6fusion15FusionCallbacksIS1M_NS1P_17LinearCombinationISI_fSI_fLNS_15FloatRoundStyleE2EEESH_S1O_JEEENS4_5SM1004TMEM4LOAD26SM100_TMEM_LOAD_16dp32b32xES14_NS15_INS16_ILi2ELi4ELi3EEES19_NSW_INS5_IJS1A_SF_EEENS5_IJSF_SC_EEEEEEENS4_39AutoVectorizingCopyWithAssumedAlignmentILi128EEENS4_14SM90_TMA_STOREES23_S25_S25_EEEvvEEEEvNT_6ParamsE) ;  /* 0xffffff8c02f47950 */ /* 0x000fea0003c3ffff */
.L_x_131:
[----:B------:R-:W-:-:S00]  /*7030*/  BRA `(.L_x_131) ;  /* 0xfffffffc00fc7947 */ /* 0x000fc0000383ffff */
[----:B------:R-:W-:-:S00]  /*7040*/  NOP ;  /* 0x0000000000007918 */ /* 0x000fc00000000000 */
        /* <DEDUP_REMOVED lines=11> */
.L_x_132:


//--------------------- .nv.global.init           --------------------------
	.section	.nv.global.init,"aw",@progbits
.nv.global.init:
	.type		$str$27,@object
	.size		$str$27,($str$28 - $str$27)
$str$27:
        /*0000*/ 	.byte	0x28, 0x61, 0x64, 0x64, 0x72, 0x65, 0x73, 0x73, 0x20, 0x26, 0x20, 0x6d, 0x61, 0x73, 0x6b, 0x29
        /*0010*/ 	.byte	0x20, 0x3d, 0x3d, 0x20, 0x30, 0x00
	.type		$str$28,@object
	.size		$str$28,($str$26 - $str$28)
$str$28:
        /*0016*/ 	.byte	0x2f, 0x74, 0x6d, 0x70, 0x2f, 0x63, 0x75, 0x74, 0x6c, 0x61, 0x73, 0x73, 0x5f, 0x73, 0x77, 0x65
        /*0026*/ 	.byte	0x65, 0x70, 0x5f, 0x73, 0x72, 0x63, 0x2f, 0x69, 0x6e, 0x63, 0x6c, 0x75, 0x64, 0x65, 0x2f, 0x63
        /*0036*/ 	.byte	0x75, 0x74, 0x65, 0x2f, 0x70, 0x6f, 0x69, 0x6e, 0x74, 0x65, 0x72, 0x5f, 0x66, 0x6c, 0x61, 0x67
        /*0046*/ 	.byte	0x67, 0x65, 0x64, 0x2e, 0x68, 0x70, 0x70, 0x00
	.type		$str$26,@object
	.size		$str$26,($str$25 - $str$26)
$str$26:
        /*004e*/ 	.byte	0x2f, 0x74, 0x6d, 0x70, 0x2f, 0x63, 0x75, 0x74, 0x6c, 0x61, 0x73, 0x73, 0x5f, 0x73, 0x77, 0x65
        /*005e*/ 	.byte	0x65, 0x70, 0x5f, 0x73, 0x72, 0x63, 0x2f, 0x69, 0x6e, 0x63, 0x6c, 0x75, 0x64, 0x65, 0x2f, 0x63
        /*006e*/ 	.byte	0x75, 0x74, 0x65, 0x2f, 0x61, 0x74, 0x6f, 0x6d, 0x2f, 0x63, 0x6f, 0x70, 0x79, 0x5f, 0x74, 0x72
        /*007e*/ 	.byte	0x61, 0x69, 0x74, 0x73, 0x5f, 0x73, 0x6d, 0x31, 0x30, 0x30, 0x2e, 0x68, 0x70, 0x70, 0x00
	.type		$str$25,@object
	.size		$str$25,(__unnamed_1 - $str$25)
$str$25:
        /*008d*/ 	.byte	0x28, 0x28, 0x75, 0x69, 0x6e, 0x74, 0x33, 0x32, 0x5f, 0x74, 0x28, 0x74, 0x68, 0x72, 0x65, 0x61
        /*009d*/ 	.byte	0x64, 0x49, 0x64, 0x78, 0x2e, 0x78, 0x29, 0x20, 0x2f, 0x20, 0x33, 0x32, 0x29, 0x20, 0x25, 0x20
        /*00ad*/ 	.byte	0x34, 0x29, 0x20, 0x3d, 0x3d, 0x20, 0x28, 0x28, 0x28, 0x74, 0x6d, 0x65, 0x6d, 0x5f, 0x61, 0x64
        /*00bd*/ 	.byte	0x64, 0x72, 0x20, 0x3e, 0x3e, 0x20, 0x31, 0x36, 0x29, 0x20, 0x2f, 0x20, 0x33, 0x32, 0x29, 0x20
        /*00cd*/ 	.byte	0x25, 0x20, 0x34, 0x29, 0x00
	.type		__unnamed_1,@object
	.size		__unnamed_1,(__unnamed_2 - __unnamed_1)
__unnamed_1:
        /*00d2*/ 	.byte	0x61, 0x75, 0x74, 0x6f, 0x20, 0x63, 0x75, 0x74, 0x65, 0x3a, 0x3a, 0x61, 0x73, 0x5f, 0x70, 0x6f
        /* <DEDUP_REMOVED lines=24> */
        /*0262*/ 	.byte	0x3c, 0x34, 0x30, 0x39, 0x36, 0x3e, 0x3e, 0x3e, 0x3e, 0x5d, 0x00
	.type		__unnamed_2,@object
	.size		__unnamed_2,(.L_2 - __unnamed_2)
__unnamed_2:
        /* <DEDUP_REMOVED lines=40> */
        /*04ed*/ 	.byte	0x74, 0x65, 0x3a, 0x3a, 0x43, 0x3c, 0x30, 0x3e, 0x3e, 0x3e, 0x3e, 0x5d, 0x00
.L_2:


//--------------------- .nv.shared._ZN7cutlass13device_kernelINS_4gemm6kernel13GemmUniversalIN4cute5tupleIJiiiiEEENS1_10collective13CollectiveMmaINS1_35MainloopSm100TmaUmmaWarpSpecializedILi3ELi2ELi4ENS5_IJNS4_1CILi2EEENSA_ILi1EEESC_EEEEENS5_IJNSA_ILi64EEESF_NSA_ILi128EEEEEENS_12float_e4m3_tENS5_IJlSC_lEEESI_SJ_NS4_8TiledMMAINS4_8MMA_AtomIJNS4_10MMA_TraitsINS4_19SM100_MMA_F8F6F4_SSEJSI_SI_fSF_SF_NS4_17integral_constantINS4_4UMMA5MajorELSQ_0EEESR_NSO_INSP_7ScaleInELSS_0EEEST_EEEEEENS4_6LayoutINS5_IJSC_SC_SC_EEENS5_IJNSA_ILi0EEESY_SY_EEEEENS5_IJNS4_10UnderscoreES11_S11_EEEEENS4_13SM90_TMA_LOADENS4_14ComposedLayoutINS4_7SwizzleILi3ELi4ELi3EEENS4_18smem_ptr_flag_bitsILi8EEENSW_INS5_IJNSA_ILi8EEESG_EEENS5_IJSG_SC_EEEEEEEvNS4_8identityENS4_23SM90_TMA_LOAD_MULTICASTES1E_vS1F_EENS_8epilogue10collective18CollectiveEpilogueINS1I_23Sm100TmaWarpSpecializedILi1ELi1ELi32ELb0ELb0EEEJSH_NS5_IJNSW_ISF_SC_EES1N_EEESI_SJ_SI_SJ_NS1I_6fusion15FusionCallbacksIS1M_NS1P_17LinearCombinationISI_fSI_fLNS_15FloatRoundStyleE2EEESH_S1O_JEEENS4_5SM1004TMEM4LOAD26SM100_TMEM_LOAD_16dp32b32xES14_NS15_INS16_ILi2ELi4ELi3EEES19_NSW_INS5_IJS1A_SF_EEENS5_IJSF_SC_EEEEEEENS4_39AutoVectorizingCopyWithAssumedAlignmentILi128EEENS4_14SM90_TMA_STOREES23_S25_S25_EEEvvEEEEvNT_6ParamsE --------------------------
	.section	.nv.shared._ZN7cutlass13device_kernelINS_4gemm6kernel13GemmUniversalIN4cute5tupleIJiiiiEEENS1_10collective13CollectiveMmaINS1_35MainloopSm100TmaUmmaWarpSpecializedILi3ELi2ELi4ENS5_IJNS4_1CILi2EEENSA_ILi1EEESC_EEEEENS5_IJNSA_ILi64EEESF_NSA_ILi128EEEEEENS_12float_e4m3_tENS5_IJlSC_lEEESI_SJ_NS4_8TiledMMAINS4_8MMA_AtomIJNS4_10MMA_TraitsINS4_19SM100_MMA_F8F6F4_SSEJSI_SI_fSF_SF_NS4_17integral_constantINS4_4UMMA5MajorELSQ_0EEESR_NSO_INSP_7ScaleInELSS_0EEEST_EEEEEENS4_6LayoutINS5_IJSC_SC_SC_EEENS5_IJNSA_ILi0EEESY_SY_EEEEENS5_IJNS4_10UnderscoreES11_S11_EEEEENS4_13SM90_TMA_LOADENS4_14ComposedLayoutINS4_7SwizzleILi3ELi4ELi3EEENS4_18smem_ptr_flag_bitsILi8EEENSW_INS5_IJNSA_ILi8EEESG_EEENS5_IJSG_SC_EEEEEEEvNS4_8identityENS4_23SM90_TMA_LOAD_MULTICASTES1E_vS1F_EENS_8epilogue10collective18CollectiveEpilogueINS1I_23Sm100TmaWarpSpecializedILi1ELi1ELi32ELb0ELb0EEEJSH_NS5_IJNSW_ISF_SC_EES1N_EEESI_SJ_SI_SJ_NS1I_6fusion15FusionCallbacksIS1M_NS1P_17LinearCombinationISI_fSI_fLNS_15FloatRoundStyleE2EEESH_S1O_JEEENS4_5SM1004TMEM4LOAD26SM100_TMEM_LOAD_16dp32b32xES14_NS15_INS16_ILi2ELi4ELi3EEES19_NSW_INS5_IJS1A_SF_EEENS5_IJSF_SC_EEEEEEENS4_39AutoVectorizingCopyWithAssumedAlignmentILi128EEENS4_14SM90_TMA_STOREES23_S25_S25_EEEvvEEEEvNT_6ParamsE,"aw",@nobits
	.sectionflags	@""
	.align	16
	.zero		1024


//--------------------- .nv.shared.reserved.0     --------------------------
	.section	.nv.shared.reserved.0,"aw",@nobits
	.weak		__nv_reservedSMEM_offset_0_alias
	.size		__nv_reservedSMEM_offset_0_alias, 0, 64
	.other		__nv_reservedSMEM_offset_0_alias,@"STO_CUDA_RESERVED_SHARED STV_DEFAULT"
__nv_reservedSMEM_offset_0_alias:
	.zero		0
.nv.shared.reserved.0:
	.zero		64
	.weak		__nv_reservedSMEM_tcgen05_partition
	.type		__nv_reservedSMEM_tcgen05_partition,@object
	.size		__nv_reservedSMEM_tcgen05_partition,(.L_0 - __nv_reservedSMEM_tcgen05_partition)
__nv_reservedSMEM_tcgen05_partition:
	.zero		32
.L_0:


//--------------------- .nv.global                --------------------------
	.section	.nv.global,"aw",@nobits
.nv.global:
	.type		_ZN39_INTERNAL_5fff5019_4_k_cu_735a518d_85574cute1_E,@object
	.size		_ZN39_INTERNAL_5fff5019_4_k_cu_735a518d_85574cute1_E,(_ZN39_INTERNAL_5fff5019_4_k_cu_735a518d_85574cuda3std3__45__cpo6cbeginE - _ZN39_INTERNAL_5fff5019_4_k_cu_735a518d_85574cute1_E)
_ZN39_INTERNAL_5fff5019_4_k_cu_735a518d_85574cute1_E:
	.zero		1
	.type		_ZN39_INTERNAL_5fff5019_4_k_cu_735a518d_85574cuda3std3__45__cpo6cbeginE,@object
	.size		_ZN39_INTERNAL_5fff5019_4_k_cu_735a518d_85574cuda3std3__45__cpo6cbeginE,(_ZN39_INTERNAL_5fff5019_4_k_cu_735a518d_85574cuda3std3__48in_placeE - _ZN39_INTERNAL_5fff5019_4_k_cu_735a518d_85574cuda3std3__45__cpo6cbeginE)
_ZN39_INTERNAL_5fff5019_4_k_cu_735a518d_85574cuda3std3__45__cpo6cbeginE:
	.zero		1
	.type		_ZN39_INTERNAL_5fff5019_4_k_cu_735a518d_85574cuda3std3__48in_placeE,@object
	.size		_ZN39_INTERNAL_5fff5019_4_k_cu_735a518d_85574cuda3std3__48in_placeE,(_ZN39_INTERNAL_5fff5019_4_k_cu_735a518d_85574cuda3std6ranges3__45__cpo9iter_moveE - _ZN39_INTERNAL_5fff5019_4_k_cu_735a518d_85574cuda3std3__48in_placeE)
_ZN39_INTERNAL_5fff5019_4_k_cu_735a518d_85574cuda3std3__48in_placeE:
	.zero		1
	.type		_ZN39_INTERNAL_5fff5019_4_k_cu_735a518d_85574cuda3std6ranges3__45__cpo9iter_moveE,@object
	.size		_ZN39_INTERNAL_5fff5019_4_k_cu_735a518d_85574cuda3std6ranges3__45__cpo9iter_moveE,(_ZN39_INTERNAL_5fff5019_4_k_cu_735a518d_85574cuda3std3__45__cpo5beginE - _ZN39_INTERNAL_5fff5019_4_k_cu_735a518d_85574cuda3std6ranges3__45__cpo9iter_moveE)
_ZN39_INTERNAL_5fff5019_4_k_cu_735a518d_85574cuda3std6ranges3__45__cpo9iter_moveE:
	.zero		1
	.type		_ZN39_INTERNAL_5fff5019_4_k_cu_735a518d_85574cuda3std3__45__cpo5beginE,@object
	.size		_ZN39_INTERNAL_5fff5019_4_k_cu_735a518d_85574cuda3std3__45__cpo5beginE,(_ZN39_INTERNAL_5fff5019_4_k_cu_735a518d_85574cuda3std3__441_GLOBAL__N__5fff5019_4_k_cu_735a518d_85576ignoreE - _ZN39_INTERNAL_5fff5019_4_k_cu_735a518d_85574cuda3std3__45__cpo5beginE)
_ZN39_INTERNAL_5fff5019_4_k_cu_735a518d_85574cuda3std3__45__cpo5beginE:
	.zero		1
	.type		_ZN39_INTERNAL_5fff5019_4_k_cu_735a518d_85574cuda3std3__441_GLOBAL__N__5fff5019_4_k_cu_735a518d_85576ignoreE,@object
	.size		_ZN39_INTERNAL_5fff5019_4_k_cu_735a518d_85574cuda3std3__441_GLOBAL__N__5fff5019_4_k_cu_735a518d_85576ignoreE,(_ZN39_INTERNAL_5fff5019_4_k_cu_735a518d_85574cute7productE - _ZN39_INTERNAL_5fff5019_4_k_cu_735a518d_85574cuda3std3__441_GLOBAL__N__5fff5019_4_k_cu_735a518d_85576ignoreE)
_ZN39_INTERNAL_5fff5019_4_k_cu_735a518d_85574cuda3std3__441_GLOBAL__N__5fff5019_4_k_cu_735a518d_85576ignoreE:
	.zero		1
	.type		_ZN39_INTERNAL_5fff5019_4_k_cu_735a518d_85574cute7productE,@object
	.size		_ZN39_INTERNAL_5fff5019_4_k_cu_735a518d_85574cute7productE,(_ZN39_INTERNAL_5fff5019_4_k_cu_735a518d_85574cuda3std3__45__cpo3endE - _ZN39_INTERNAL_5fff5019_4_k_cu_735a518d_85574cute7productE)
_ZN39_INTERNAL_5fff5019_4_k_cu_735a518d_85574cute7productE:
	.zero		1
	.type		_ZN39_INTERNAL_5fff5019_4_k_cu_735a518d_85574cuda3std3__45__cpo3endE,@object
	.size		_ZN39_INTERNAL_5fff5019_4_k_cu_735a518d_85574cuda3std3__45__cpo3endE,(_ZN39_INTERNAL_5fff5019_4_k_cu_735a518d_85574cuda3std3__419piecewise_constructE - _ZN39_INTERNAL_5fff5019_4_k_cu_735a518d_85574cuda3std3__45__cpo3endE)
_ZN39_INTERNAL_5fff5019_4_k_cu_735a518d_85574cuda3std3__45__cpo3endE:
	.zero		1
	.type		_ZN39_INTERNAL_5fff5019_4_k_cu_735a518d_85574cuda3std3__419piecewise_constructE,@object
	.size		_ZN39_INTERNAL_5fff5019_4_k_cu_735a518d_85574cuda3std3__419piecewise_constructE,(_ZN39_INTERNAL_5fff5019_4_k_cu_735a518d_85574cuda3std3__45__cpo4cendE - _ZN39_INTERNAL_5fff5019_4_k_cu_735a518d_85574cuda3std3__419piecewise_constructE)
_ZN39_INTERNAL_5fff5019_4_k_cu_735a518d_85574cuda3std3__419piecewise_constructE:
	.zero		1
	.type		_ZN39_INTERNAL_5fff5019_4_k_cu_735a518d_85574cuda3std3__45__cpo4cendE,@object
	.size		_ZN39_INTERNAL_5fff5019_4_k_cu_735a518d_85574cuda3std3__45__cpo4cendE,(_ZN39_INTERNAL_5fff5019_4_k_cu_735a518d_85574cuda3std6ranges3__45__cpo4swapE - _ZN39_INTERNAL_5fff5019_4_k_cu_735a518d_85574cuda3std3__45__cpo4cendE)
_ZN39_INTERNAL_5fff5019_4_k_cu_735a518d_85574cuda3std3__45__cpo4cendE:
	.zero		1
	.type		_ZN39_INTERNAL_5fff5019_4_k_cu_735a518d_85574cuda3std6ranges3__45__cpo4swapE,@object
	.size		_ZN39_INTERNAL_5fff5019_4_k_cu_735a518d_85574cuda3std6ranges3__45__cpo4swapE,(.L_10 - _ZN39_INTERNAL_5fff5019_4_k_cu_735a518d_85574cuda3std6ranges3__45__cpo4swapE)
_ZN39_INTERNAL_5fff5019_4_k_cu_735a518d_85574cuda3std6ranges3__45__cpo4swapE:
	.zero		1
.L_10:


//--------------------- .nv.constant0._ZN7cutlass13device_kernelINS_4gemm6kernel13GemmUniversalIN4cute5tupleIJiiiiEEENS1_10collective13CollectiveMmaINS1_35MainloopSm100TmaUmmaWarpSpecializedILi3ELi2ELi4ENS5_IJNS4_1CILi2EEENSA_ILi1EEESC_EEEEENS5_IJNSA_ILi64EEESF_NSA_ILi128EEEEEENS_12float_e4m3_tENS5_IJlSC_lEEESI_SJ_NS4_8TiledMMAINS4_8MMA_AtomIJNS4_10MMA_TraitsINS4_19SM100_MMA_F8F6F4_SSEJSI_SI_fSF_SF_NS4_17integral_constantINS4_4UMMA5MajorELSQ_0EEESR_NSO_INSP_7ScaleInELSS_0EEEST_EEEEEENS4_6LayoutINS5_IJSC_SC_SC_EEENS5_IJNSA_ILi0EEESY_SY_EEEEENS5_IJNS4_10UnderscoreES11_S11_EEEEENS4_13SM90_TMA_LOADENS4_14ComposedLayoutINS4_7SwizzleILi3ELi4ELi3EEENS4_18smem_ptr_flag_bitsILi8EEENSW_INS5_IJNSA_ILi8EEESG_EEENS5_IJSG_SC_EEEEEEEvNS4_8identityENS4_23SM90_TMA_LOAD_MULTICASTES1E_vS1F_EENS_8epilogue10collective18CollectiveEpilogueINS1I_23Sm100TmaWarpSpecializedILi1ELi1ELi32ELb0ELb0EEEJSH_NS5_IJNSW_ISF_SC_EES1N_EEESI_SJ_SI_SJ_NS1I_6fusion15FusionCallbacksIS1M_NS1P_17LinearCombinationISI_fSI_fLNS_15FloatRoundStyleE2EEESH_S1O_JEEENS4_5SM1004TMEM4LOAD26SM100_TMEM_LOAD_16dp32b32xES14_NS15_INS16_ILi2ELi4ELi3EEES19_NSW_INS5_IJS1A_SF_EEENS5_IJSF_SC_EEEEEEENS4_39AutoVectorizingCopyWithAssumedAlignmentILi128EEENS4_14SM90_TMA_STOREES23_S25_S25_EEEvvEEEEvNT_6ParamsE --------------------------
	.section	.nv.constant0._ZN7cutlass13device_kernelINS_4gemm6kernel13GemmUniversalIN4cute5tupleIJiiiiEEENS1_10collective13CollectiveMmaINS1_35MainloopSm100TmaUmmaWarpSpecializedILi3ELi2ELi4ENS5_IJNS4_1CILi2EEENSA_ILi1EEESC_EEEEENS5_IJNSA_ILi64EEESF_NSA_ILi128EEEEEENS_12float_e4m3_tENS5_IJlSC_lEEESI_SJ_NS4_8TiledMMAINS4_8MMA_AtomIJNS4_10MMA_TraitsINS4_19SM100_MMA_F8F6F4_SSEJSI_SI_fSF_SF_NS4_17integral_constantINS4_4UMMA5MajorELSQ_0EEESR_NSO_INSP_7ScaleInELSS_0EEEST_EEEEEENS4_6LayoutINS5_IJSC_SC_SC_EEENS5_IJNSA_ILi0EEESY_SY_EEEEENS5_IJNS4_10UnderscoreES11_S11_EEEEENS4_13SM90_TMA_LOADENS4_14ComposedLayoutINS4_7SwizzleILi3ELi4ELi3EEENS4_18smem_ptr_flag_bitsILi8EEENSW_INS5_IJNSA_ILi8EEESG_EEENS5_IJSG_SC_EEEEEEEvNS4_8identityENS4_23SM90_TMA_LOAD_MULTICASTES1E_vS1F_EENS_8epilogue10collective18CollectiveEpilogueINS1I_23Sm100TmaWarpSpecializedILi1ELi1ELi32ELb0ELb0EEEJSH_NS5_IJNSW_ISF_SC_EES1N_EEESI_SJ_SI_SJ_NS1I_6fusion15FusionCallbacksIS1M_NS1P_17LinearCombinationISI_fSI_fLNS_15FloatRoundStyleE2EEESH_S1O_JEEENS4_5SM1004TMEM4LOAD26SM100_TMEM_LOAD_16dp32b32xES14_NS15_INS16_ILi2ELi4ELi3EEES19_NSW_INS5_IJS1A_SF_EEENS5_IJSF_SC_EEEEEEENS4_39AutoVectorizingCopyWithAssumedAlignmentILi128EEENS4_14SM90_TMA_STOREES23_S25_S25_EEEvvEEEEvNT_6ParamsE,"a",@progbits
	.sectionflags	@""
	.align	4
.nv.constant0._ZN7cutlass13device_kernelINS_4gemm6kernel13GemmUniversalIN4cute5tupleIJiiiiEEENS1_10collective13CollectiveMmaINS1_35MainloopSm100TmaUmmaWarpSpecializedILi3ELi2ELi4ENS5_IJNS4_1CILi2EEENSA_ILi1EEESC_EEEEENS5_IJNSA_ILi64EEESF_NSA_ILi128EEEEEENS_12float_e4m3_tENS5_IJlSC_lEEESI_SJ_NS4_8TiledMMAINS4_8MMA_AtomIJNS4_10MMA_TraitsINS4_19SM100_MMA_F8F6F4_SSEJSI_SI_fSF_SF_NS4_17integral_constantINS4_4UMMA5MajorELSQ_0EEESR_NSO_INSP_7ScaleInELSS_0EEEST_EEEEEENS4_6LayoutINS5_IJSC_SC_SC_EEENS5_IJNSA_ILi0EEESY_SY_EEEEENS5_IJNS4_10UnderscoreES11_S11_EEEEENS4_13SM90_TMA_LOADENS4_14ComposedLayoutINS4_7SwizzleILi3ELi4ELi3EEENS4_18smem_ptr_flag_bitsILi8EEENSW_INS5_IJNSA_ILi8EEESG_EEENS5_IJSG_SC_EEEEEEEvNS4_8identityENS4_23SM90_TMA_LOAD_MULTICASTES1E_vS1F_EENS_8epilogue10collective18CollectiveEpilogueINS1I_23Sm100TmaWarpSpecializedILi1ELi1ELi32ELb0ELb0EEEJSH_NS5_IJNSW_ISF_SC_EES1N_EEESI_SJ_SI_SJ_NS1I_6fusion15FusionCallbacksIS1M_NS1P_17LinearCombinationISI_fSI_fLNS_15FloatRoundStyleE2EEESH_S1O_JEEENS4_5SM1004TMEM4LOAD26SM100_TMEM_LOAD_16dp32b32xES14_NS15_INS16_ILi2ELi4ELi3EEES19_NSW_INS5_IJS1A_SF_EEENS5_IJSF_SC_EEEEEEENS4_39AutoVectorizingCopyWithAssumedAlignmentILi128EEENS4_14SM90_TMA_STOREES23_S25_S25_EEEvvEEEEvNT_6ParamsE:
	.zero		2944


//--------------------- SYMBOLS --------------------------

	.type		.nv.reservedSmem.offset0,@object
	.size		.nv.reservedSmem.offset0,0x4
	.type		.nv.reservedSmem.cap,@object
	.size		.nv.reservedSmem.cap,0x4
	.type		__assertfail,@function
